	.target	sm_90a

	.elftype	@"ET_EXEC"


//--------------------- .note.nv.tkinfo           --------------------------
	.section	.note.nv.tkinfo,"",@"SHT_NOTE"
	.sectionflags	@"SHF_NOTE_NV_TKINFO"
	.tkinfo
        /*0018*/ 	.word	0x00000002
        /*0030*/ 	.string	""
        /*0030*/ 	.string	"ptxas"
        /*0030*/ 	.string	"Cuda compilation tools, release 13.0, V13.0.88"
        /*0030*/ 	.string	"Build cuda_13.0.r13.0/compiler.36424714_0"
        /*0030*/ 	.string	"-arch sm_90a -m 64 "



//--------------------- .note.nv.cuinfo           --------------------------
	.section	.note.nv.cuinfo,"",@"SHT_NOTE"
	.sectionflags	@"SHF_NOTE_NV_CUINFO"
        /*0018*/ 	.short	0x0002
        /*001a*/ 	.short	0x005a
        /*001c*/ 	.short	0x0082
	.zero		2


//--------------------- .nv.info                  --------------------------
	.section	.nv.info,"",@"SHT_CUDA_INFO"
	.align	4


	//----- nvinfo : EIATTR_REGCOUNT
	.align		4
        /*0000*/ 	.byte	0x04, 0x2f
        /*0002*/ 	.short	(.L_12 - .L_11)
	.align		4
.L_11:
        /*0004*/ 	.word	index@(_ZN7cutlass13device_kernelINS_4gemm6kernel13GemmUniversalIN4cute5tupleIJiiiiEEENS1_10collective13CollectiveMmaINS1_37MainloopSm90TmaGmmaWarpSpecializedFP8ILi25ENS5_IJNS4_1CILi2EEENSA_ILi1EEESC_EEENS1_35KernelTmaWarpSpecializedCooperativeEEENS5_IJNSA_ILi128EEENSA_ILi16EEENSA_ILi64EEEEEENS_12float_e4m3_tENS5_IJlSC_lEEESK_SL_NS4_8TiledMMAINS4_8MMA_AtomIJNS4_4SM904GMMA30MMA_64x16x32_F32E4M3E4M3_SS_TNILNSP_7ScaleInE1ELSR_1EEEEEENS4_6LayoutISD_NS5_IJSC_NSA_ILi0EEESV_EEEEENS5_IJNS4_10UnderscoreESY_SY_EEEEENS4_13SM90_TMA_LOADENS4_14ComposedLayoutINS4_7SwizzleILi2ELi4ELi3EEENS4_18smem_ptr_flag_bitsILi8EEENSU_INS5_IJNSA_ILi8EEESI_EEENS5_IJSI_SC_EEEEEEEvNS4_8identityENS4_23SM90_TMA_LOAD_MULTICASTES1B_vS1C_EENS_8epilogue10collective6detail29Sm90TmaWarpSpecializedAdapterINS1G_15DefaultEpilogueISK_SL_SL_NS1F_6thread17LinearCombinationISK_Li1EffLNS1K_9ScaleType4KindE0ELNS_15FloatRoundStyleE2ESK_EENS1_15EpilogueDefaultEEEEEvvEEEEvNT_6ParamsE)
        /*0008*/ 	.word	0x000000a8


	//----- nvinfo : EIATTR_FRAME_SIZE
	.align		4
.L_12:
        /*000c*/ 	.byte	0x04, 0x11
        /*000e*/ 	.short	(.L_14 - .L_13)
	.align		4
.L_13:
        /*0010*/ 	.word	index@(_ZN7cutlass13device_kernelINS_4gemm6kernel13GemmUniversalIN4cute5tupleIJiiiiEEENS1_10collective13CollectiveMmaINS1_37MainloopSm90TmaGmmaWarpSpecializedFP8ILi25ENS5_IJNS4_1CILi2EEENSA_ILi1EEESC_EEENS1_35KernelTmaWarpSpecializedCooperativeEEENS5_IJNSA_ILi128EEENSA_ILi16EEENSA_ILi64EEEEEENS_12float_e4m3_tENS5_IJlSC_lEEESK_SL_NS4_8TiledMMAINS4_8MMA_AtomIJNS4_4SM904GMMA30MMA_64x16x32_F32E4M3E4M3_SS_TNILNSP_7ScaleInE1ELSR_1EEEEEENS4_6LayoutISD_NS5_IJSC_NSA_ILi0EEESV_EEEEENS5_IJNS4_10UnderscoreESY_SY_EEEEENS4_13SM90_TMA_LOADENS4_14ComposedLayoutINS4_7SwizzleILi2ELi4ELi3EEENS4_18smem_ptr_flag_bitsILi8EEENSU_INS5_IJNSA_ILi8EEESI_EEENS5_IJSI_SC_EEEEEEEvNS4_8identityENS4_23SM90_TMA_LOAD_MULTICASTES1B_vS1C_EENS_8epilogue10collective6detail29Sm90TmaWarpSpecializedAdapterINS1G_15DefaultEpilogueISK_SL_SL_NS1F_6thread17LinearCombinationISK_Li1EffLNS1K_9ScaleType4KindE0ELNS_15FloatRoundStyleE2ESK_EENS1_15EpilogueDefaultEEEEEvvEEEEvNT_6ParamsE)
        /*0014*/ 	.word	0x00000000


	//----- nvinfo : EIATTR_MIN_STACK_SIZE
	.align		4
.L_14:
        /*0018*/ 	.byte	0x04, 0x12
        /*001a*/ 	.short	(.L_16 - .L_15)
	.align		4
.L_15:
        /*001c*/ 	.word	index@(_ZN7cutlass13device_kernelINS_4gemm6kernel13GemmUniversalIN4cute5tupleIJiiiiEEENS1_10collective13CollectiveMmaINS1_37MainloopSm90TmaGmmaWarpSpecializedFP8ILi25ENS5_IJNS4_1CILi2EEENSA_ILi1EEESC_EEENS1_35KernelTmaWarpSpecializedCooperativeEEENS5_IJNSA_ILi128EEENSA_ILi16EEENSA_ILi64EEEEEENS_12float_e4m3_tENS5_IJlSC_lEEESK_SL_NS4_8TiledMMAINS4_8MMA_AtomIJNS4_4SM904GMMA30MMA_64x16x32_F32E4M3E4M3_SS_TNILNSP_7ScaleInE1ELSR_1EEEEEENS4_6LayoutISD_NS5_IJSC_NSA_ILi0EEESV_EEEEENS5_IJNS4_10UnderscoreESY_SY_EEEEENS4_13SM90_TMA_LOADENS4_14ComposedLayoutINS4_7SwizzleILi2ELi4ELi3EEENS4_18smem_ptr_flag_bitsILi8EEENSU_INS5_IJNSA_ILi8EEESI_EEENS5_IJSI_SC_EEEEEEEvNS4_8identityENS4_23SM90_TMA_LOAD_MULTICASTES1B_vS1C_EENS_8epilogue10collective6detail29Sm90TmaWarpSpecializedAdapterINS1G_15DefaultEpilogueISK_SL_SL_NS1F_6thread17LinearCombinationISK_Li1EffLNS1K_9ScaleType4KindE0ELNS_15FloatRoundStyleE2ESK_EENS1_15EpilogueDefaultEEEEEvvEEEEvNT_6ParamsE)
        /*0020*/ 	.word	0x00000000
.L_16:


//--------------------- .nv.compat                --------------------------
	.section	.nv.compat,"",@"SHT_CUDA_COMPAT_INFO"
	.align	4
        /*0000*/ 	.byte	0x02, 0x09, 0x01, 0x00, 0x02, 0x02, 0x04, 0x00, 0x02, 0x05, 0x05, 0x00, 0x03, 0x07, 0x01, 0x01
        /*0010*/ 	.byte	0x02, 0x03, 0x01, 0x00, 0x02, 0x06, 0x01, 0x00, 0x04, 0x0b, 0x08, 0x00, 0x00, 0x00, 0x00, 0x00
        /*0020*/ 	.byte	0x00, 0x00, 0x00, 0x00


//--------------------- .nv.info._ZN7cutlass13device_kernelINS_4gemm6kernel13GemmUniversalIN4cute5tupleIJiiiiEEENS1_10collective13CollectiveMmaINS1_37MainloopSm90TmaGmmaWarpSpecializedFP8ILi25ENS5_IJNS4_1CILi2EEENSA_ILi1EEESC_EEENS1_35KernelTmaWarpSpecializedCooperativeEEENS5_IJNSA_ILi128EEENSA_ILi16EEENSA_ILi64EEEEEENS_12float_e4m3_tENS5_IJlSC_lEEESK_SL_NS4_8TiledMMAINS4_8MMA_AtomIJNS4_4SM904GMMA30MMA_64x16x32_F32E4M3E4M3_SS_TNILNSP_7ScaleInE1ELSR_1EEEEEENS4_6LayoutISD_NS5_IJSC_NSA_ILi0EEESV_EEEEENS5_IJNS4_10UnderscoreESY_SY_EEEEENS4_13SM90_TMA_LOADENS4_14ComposedLayoutINS4_7SwizzleILi2ELi4ELi3EEENS4_18smem_ptr_flag_bitsILi8EEENSU_INS5_IJNSA_ILi8EEESI_EEENS5_IJSI_SC_EEEEEEEvNS4_8identityENS4_23SM90_TMA_LOAD_MULTICASTES1B_vS1C_EENS_8epilogue10collective6detail29Sm90TmaWarpSpecializedAdapterINS1G_15DefaultEpilogueISK_SL_SL_NS1F_6thread17LinearCombinationISK_Li1EffLNS1K_9ScaleType4KindE0ELNS_15FloatRoundStyleE2ESK_EENS1_15EpilogueDefaultEEEEEvvEEEEvNT_6ParamsE --------------------------
	.section	.nv.info._ZN7cutlass13device_kernelINS_4gemm6kernel13GemmUniversalIN4cute5tupleIJiiiiEEENS1_10collective13CollectiveMmaINS1_37MainloopSm90TmaGmmaWarpSpecializedFP8ILi25ENS5_IJNS4_1CILi2EEENSA_ILi1EEESC_EEENS1_35KernelTmaWarpSpecializedCooperativeEEENS5_IJNSA_ILi128EEENSA_ILi16EEENSA_ILi64EEEEEENS_12float_e4m3_tENS5_IJlSC_lEEESK_SL_NS4_8TiledMMAINS4_8MMA_AtomIJNS4_4SM904GMMA30MMA_64x16x32_F32E4M3E4M3_SS_TNILNSP_7ScaleInE1ELSR_1EEEEEENS4_6LayoutISD_NS5_IJSC_NSA_ILi0EEESV_EEEEENS5_IJNS4_10UnderscoreESY_SY_EEEEENS4_13SM90_TMA_LOADENS4_14ComposedLayoutINS4_7SwizzleILi2ELi4ELi3EEENS4_18smem_ptr_flag_bitsILi8EEENSU_INS5_IJNSA_ILi8EEESI_EEENS5_IJSI_SC_EEEEEEEvNS4_8identityENS4_23SM90_TMA_LOAD_MULTICASTES1B_vS1C_EENS_8epilogue10collective6detail29Sm90TmaWarpSpecializedAdapterINS1G_15DefaultEpilogueISK_SL_SL_NS1F_6thread17LinearCombinationISK_Li1EffLNS1K_9ScaleType4KindE0ELNS_15FloatRoundStyleE2ESK_EENS1_15EpilogueDefaultEEEEEvvEEEEvNT_6ParamsE,"",@"SHT_CUDA_INFO"
	.sectionflags	@""
	.align	4


	//----- nvinfo : EIATTR_CUDA_API_VERSION
	.align		4
        /*0000*/ 	.byte	0x04, 0x37
        /*0002*/ 	.short	(.L_18 - .L_17)
.L_17:
        /*0004*/ 	.word	0x00000082


	//----- nvinfo : EIATTR_KPARAM_INFO
	.align		4
.L_18:
        /*0008*/ 	.byte	0x04, 0x17
        /*000a*/ 	.short	(.L_20 - .L_19)
.L_19:
        /*000c*/ 	.word	0x00000000
        /*0010*/ 	.short	0x0000
        /*0012*/ 	.short	0x0070
        /*0014*/ 	.byte	0x00, 0xf0, 0x01, 0x10


	//----- nvinfo : EIATTR_SPARSE_MMA_MASK
	.align		4
.L_20:
        /*0018*/ 	.byte	0x03, 0x50
        /*001a*/ 	.short	0x0000


	//----- nvinfo : EIATTR_MAXREG_COUNT
	.align		4
        /*001c*/ 	.byte	0x03, 0x1b
        /*001e*/ 	.short	0x00a8


	//----- nvinfo : EIATTR_NUM_BARRIERS
	.align		4
        /*0020*/ 	.byte	0x02, 0x4c
        /*0022*/ 	.byte	0x01
	.zero		1


	//----- nvinfo : EIATTR_MERCURY_ISA_VERSION
	.align		4
        /*0024*/ 	.byte	0x03, 0x5f
        /*0026*/ 	.short	0x0101


	//----- nvinfo : EIATTR_INT_WARP_WIDE_INSTR_OFFSETS
	.align		4
        /*0028*/ 	.byte	0x04, 0x31
        /*002a*/ 	.short	(.L_22 - .L_21)


	//   ....[0]....
.L_21:
        /*002c*/ 	.word	0x00000750


	//   ....[1]....
        /*0030*/ 	.word	0x000007f0


	//   ....[2]....
        /*0034*/ 	.word	0x00000920


	//----- nvinfo : EIATTR_COOP_GROUP_MASK_REGIDS
	.align		4
.L_22:
        /*0038*/ 	.byte	0x04, 0x29
        /*003a*/ 	.short	(.L_24 - .L_23)


	//   ....[0]....
.L_23:
        /*003c*/ 	.word	0xffffffff


	//   ....[1]....
        /*0040*/ 	.word	0xffffffff


	//   ....[2]....
        /*0044*/ 	.word	0xffffffff


	//   ....[3]....
        /*0048*/ 	.word	0xffffffff


	//   ....[4]....
        /*004c*/ 	.word	0xffffffff


	//   ....[5]....
        /*0050*/ 	.word	0xffffffff


	//----- nvinfo : EIATTR_COOP_GROUP_INSTR_OFFSETS
	.align		4
.L_24:
        /*0054*/ 	.byte	0x04, 0x28
        /*0056*/ 	.short	(.L_26 - .L_25)


	//   ....[0]....
.L_25:
        /*0058*/ 	.word	0x00000060


	//   ....[1]....
        /*005c*/ 	.word	0x00000070


	//   ....[2]....
        /*0060*/ 	.word	0x00000130


	//   ....[3]....
        /*0064*/ 	.word	0x000005a0


	//   ....[4]....
        /*0068*/ 	.word	0x00000ac0


	//   ....[5]....
        /*006c*/ 	.word	0x00001560


	//----- nvinfo : EIATTR_REG_RECONFIG
	.align		4
.L_26:
        /*0070*/ 	.byte	0x01, 0x54
	.zero		2


	//----- nvinfo : EIATTR_MBARRIER_INSTR_OFFSETS
	.align		4
        /*0074*/ 	.byte	0x04, 0x39
        /*0076*/ 	.short	(.L_28 - .L_27)


	//   ....[0]....
.L_27:
        /*0078*/ 	.word	0x00000250
        /*007c*/ 	.word	0x000000ff
        /*0080*/ 	.word	0x00000000
        /*0084*/ 	.short	0x0100
        /*0086*/ 	.byte	0x08
	.zero		1


	//   ....[1]....
        /*0088*/ 	.word	0x00000260
        /*008c*/ 	.word	0x000000ff
        /*0090*/ 	.word	0x000000c8
        /*0094*/ 	.short	0x0100
        /*0096*/ 	.byte	0x08
	.zero		1


	//   ....[2]....
        /*0098*/ 	.word	0x00000270
        /*009c*/ 	.word	0x000000ff
        /*00a0*/ 	.word	0x00000008
        /*00a4*/ 	.short	0x0100
        /*00a6*/ 	.byte	0x08
	.zero		1


	//   ....[3]....
        /*00a8*/ 	.word	0x00000280
        /*00ac*/ 	.word	0x000000ff
        /*00b0*/ 	.word	0x000000d0
        /*00b4*/ 	.short	0x0100
        /*00b6*/ 	.byte	0x08
	.zero		1


	//   ....[4]....
        /*00b8*/ 	.word	0x00000290
        /*00bc*/ 	.word	0x000000ff
        /*00c0*/ 	.word	0x00000010
        /*00c4*/ 	.short	0x0100
        /*00c6*/ 	.byte	0x08
	.zero		1


	//   ....[5]....
        /*00c8*/ 	.word	0x000002a0
        /*00cc*/ 	.word	0x000000ff
        /*00d0*/ 	.word	0x000000d8
        /*00d4*/ 	.short	0x0100
        /*00d6*/ 	.byte	0x08
	.zero		1


	//   ....[6]....
        /*00d8*/ 	.word	0x000002b0
        /*00dc*/ 	.word	0x000000ff
        /*00e0*/ 	.word	0x00000018
        /*00e4*/ 	.short	0x0100
        /*00e6*/ 	.byte	0x08
	.zero		1


	//   ....[7]....
        /*00e8*/ 	.word	0x000002c0
        /*00ec*/ 	.word	0x000000ff
        /*00f0*/ 	.word	0x000000e0
        /*00f4*/ 	.short	0x0100
        /*00f6*/ 	.byte	0x08
	.zero		1


	//   ....[8]....
        /*00f8*/ 	.word	0x000002d0
        /*00fc*/ 	.word	0x000000ff
        /*0100*/ 	.word	0x00000020
        /*0104*/ 	.short	0x0100
        /*0106*/ 	.byte	0x08
	.zero		1


	//   ....[9]....
        /*0108*/ 	.word	0x000002e0
        /*010c*/ 	.word	0x000000ff
        /*0110*/ 	.word	0x000000e8
        /*0114*/ 	.short	0x0100
        /*0116*/ 	.byte	0x08
	.zero		1


	//   ....[10]....
        /*0118*/ 	.word	0x000002f0
        /*011c*/ 	.word	0x000000ff
        /*0120*/ 	.word	0x00000028
        /*0124*/ 	.short	0x0100
        /*0126*/ 	.byte	0x08
	.zero		1


	//   ....[11]....
        /*0128*/ 	.word	0x00000300
        /*012c*/ 	.word	0x000000ff
        /*0130*/ 	.word	0x000000f0
        /*0134*/ 	.short	0x0100
        /*0136*/ 	.byte	0x08
	.zero		1


	//   ....[12]....
        /*0138*/ 	.word	0x00000310
        /*013c*/ 	.word	0x000000ff
        /*0140*/ 	.word	0x00000030
        /*0144*/ 	.short	0x0100
        /*0146*/ 	.byte	0x08
	.zero		1


	//   ....[13]....
        /*0148*/ 	.word	0x00000320
        /*014c*/ 	.word	0x000000ff
        /*0150*/ 	.word	0x000000f8
        /*0154*/ 	.short	0x0100
        /*0156*/ 	.byte	0x08
	.zero		1


	//   ....[14]....
        /*0158*/ 	.word	0x00000330
        /*015c*/ 	.word	0x000000ff
        /*0160*/ 	.word	0x00000038
        /*0164*/ 	.short	0x0100
        /*0166*/ 	.byte	0x08
	.zero		1


	//   ....[15]....
        /*0168*/ 	.word	0x00000340
        /*016c*/ 	.word	0x000000ff
        /*0170*/ 	.word	0x00000100
        /*0174*/ 	.short	0x0100
        /*0176*/ 	.byte	0x08
	.zero		1


	//   ....[16]....
        /*0178*/ 	.word	0x00000350
        /*017c*/ 	.word	0x000000ff
        /*0180*/ 	.word	0x00000040
        /*0184*/ 	.short	0x0100
        /*0186*/ 	.byte	0x08
	.zero		1


	//   ....[17]....
        /*0188*/ 	.word	0x00000360
        /*018c*/ 	.word	0x000000ff
        /*0190*/ 	.word	0x00000108
        /*0194*/ 	.short	0x0100
        /*0196*/ 	.byte	0x08
	.zero		1


	//   ....[18]....
        /*0198*/ 	.word	0x00000370
        /*019c*/ 	.word	0x000000ff
        /*01a0*/ 	.word	0x00000048
        /*01a4*/ 	.short	0x0100
        /*01a6*/ 	.byte	0x08
	.zero		1


	//   ....[19]....
        /*01a8*/ 	.word	0x00000380
        /*01ac*/ 	.word	0x000000ff
        /*01b0*/ 	.word	0x00000110
        /*01b4*/ 	.short	0x0100
        /*01b6*/ 	.byte	0x08
	.zero		1


	//   ....[20]....
        /*01b8*/ 	.word	0x00000390
        /*01bc*/ 	.word	0x000000ff
        /*01c0*/ 	.word	0x00000050
        /*01c4*/ 	.short	0x0100
        /*01c6*/ 	.byte	0x08
	.zero		1


	//   ....[21]....
        /*01c8*/ 	.word	0x000003a0
        /*01cc*/ 	.word	0x000000ff
        /*01d0*/ 	.word	0x00000118
        /*01d4*/ 	.short	0x0100
        /*01d6*/ 	.byte	0x08
	.zero		1


	//   ....[22]....
        /*01d8*/ 	.word	0x000003b0
        /*01dc*/ 	.word	0x000000ff
        /*01e0*/ 	.word	0x00000058
        /*01e4*/ 	.short	0x0100
        /*01e6*/ 	.byte	0x08
	.zero		1


	//   ....[23]....
        /*01e8*/ 	.word	0x000003c0
        /*01ec*/ 	.word	0x000000ff
        /*01f0*/ 	.word	0x00000120
        /*01f4*/ 	.short	0x0100
        /*01f6*/ 	.byte	0x08
	.zero		1


	//   ....[24]....
        /*01f8*/ 	.word	0x000003d0
        /*01fc*/ 	.word	0x000000ff
        /*0200*/ 	.word	0x00000060
        /*0204*/ 	.short	0x0100
        /*0206*/ 	.byte	0x08
	.zero		1


	//   ....[25]....
        /*0208*/ 	.word	0x000003e0
        /*020c*/ 	.word	0x000000ff
        /*0210*/ 	.word	0x00000128
        /*0214*/ 	.short	0x0100
        /*0216*/ 	.byte	0x08
	.zero		1


	//   ....[26]....
        /*0218*/ 	.word	0x000003f0
        /*021c*/ 	.word	0x000000ff
        /*0220*/ 	.word	0x00000068
        /*0224*/ 	.short	0x0100
        /*0226*/ 	.byte	0x08
	.zero		1


	//   ....[27]....
        /*0228*/ 	.word	0x00000400
        /*022c*/ 	.word	0x000000ff
        /*0230*/ 	.word	0x00000130
        /*0234*/ 	.short	0x0100
        /*0236*/ 	.byte	0x08
	.zero		1


	//   ....[28]....
        /*0238*/ 	.word	0x00000410
        /*023c*/ 	.word	0x000000ff
        /*0240*/ 	.word	0x00000070
        /*0244*/ 	.short	0x0100
        /*0246*/ 	.byte	0x08
	.zero		1


	//   ....[29]....
        /*0248*/ 	.word	0x00000420
        /*024c*/ 	.word	0x000000ff
        /*0250*/ 	.word	0x00000138
        /*0254*/ 	.short	0x0100
        /*0256*/ 	.byte	0x08
	.zero		1


	//   ....[30]....
        /*0258*/ 	.word	0x00000430
        /*025c*/ 	.word	0x000000ff
        /*0260*/ 	.word	0x00000078
        /*0264*/ 	.short	0x0100
        /*0266*/ 	.byte	0x08
	.zero		1


	//   ....[31]....
        /*0268*/ 	.word	0x00000440
        /*026c*/ 	.word	0x000000ff
        /*0270*/ 	.word	0x00000140
        /*0274*/ 	.short	0x0100
        /*0276*/ 	.byte	0x08
	.zero		1


	//   ....[32]....
        /*0278*/ 	.word	0x00000450
        /*027c*/ 	.word	0x000000ff
        /*0280*/ 	.word	0x00000080
        /*0284*/ 	.short	0x0100
        /*0286*/ 	.byte	0x08
	.zero		1


	//   ....[33]....
        /*0288*/ 	.word	0x00000460
        /*028c*/ 	.word	0x000000ff
        /*0290*/ 	.word	0x00000148
        /*0294*/ 	.short	0x0100
        /*0296*/ 	.byte	0x08
	.zero		1


	//   ....[34]....
        /*0298*/ 	.word	0x00000470
        /*029c*/ 	.word	0x000000ff
        /*02a0*/ 	.word	0x00000088
        /*02a4*/ 	.short	0x0100
        /*02a6*/ 	.byte	0x08
	.zero		1


	//   ....[35]....
        /*02a8*/ 	.word	0x00000480
        /*02ac*/ 	.word	0x000000ff
        /*02b0*/ 	.word	0x00000150
        /*02b4*/ 	.short	0x0100
        /*02b6*/ 	.byte	0x08
	.zero		1


	//   ....[36]....
        /*02b8*/ 	.word	0x00000490
        /*02bc*/ 	.word	0x000000ff
        /*02c0*/ 	.word	0x00000090
        /*02c4*/ 	.short	0x0100
        /*02c6*/ 	.byte	0x08
	.zero		1


	//   ....[37]....
        /*02c8*/ 	.word	0x000004a0
        /*02cc*/ 	.word	0x000000ff
        /*02d0*/ 	.word	0x00000158
        /*02d4*/ 	.short	0x0100
        /*02d6*/ 	.byte	0x08
	.zero		1


	//   ....[38]....
        /*02d8*/ 	.word	0x000004b0
        /*02dc*/ 	.word	0x000000ff
        /*02e0*/ 	.word	0x00000098
        /*02e4*/ 	.short	0x0100
        /*02e6*/ 	.byte	0x08
	.zero		1


	//   ....[39]....
        /*02e8*/ 	.word	0x000004c0
        /*02ec*/ 	.word	0x000000ff
        /*02f0*/ 	.word	0x00000160
        /*02f4*/ 	.short	0x0100
        /*02f6*/ 	.byte	0x08
	.zero		1


	//   ....[40]....
        /*02f8*/ 	.word	0x000004d0
        /*02fc*/ 	.word	0x000000ff
        /*0300*/ 	.word	0x000000a0
        /*0304*/ 	.short	0x0100
        /*0306*/ 	.byte	0x08
	.zero		1


	//   ....[41]....
        /*0308*/ 	.word	0x000004e0
        /*030c*/ 	.word	0x000000ff
        /*0310*/ 	.word	0x00000168
        /*0314*/ 	.short	0x0100
        /*0316*/ 	.byte	0x08
	.zero		1


	//   ....[42]....
        /*0318*/ 	.word	0x000004f0
        /*031c*/ 	.word	0x000000ff
        /*0320*/ 	.word	0x000000a8
        /*0324*/ 	.short	0x0100
        /*0326*/ 	.byte	0x08
	.zero		1


	//   ....[43]....
        /*0328*/ 	.word	0x00000500
        /*032c*/ 	.word	0x000000ff
        /*0330*/ 	.word	0x00000170
        /*0334*/ 	.short	0x0100
        /*0336*/ 	.byte	0x08
	.zero		1


	//   ....[44]....
        /*0338*/ 	.word	0x00000510
        /*033c*/ 	.word	0x000000ff
        /*0340*/ 	.word	0x000000b0
        /*0344*/ 	.short	0x0100
        /*0346*/ 	.byte	0x08
	.zero		1


	//   ....[45]....
        /*0348*/ 	.word	0x00000520
        /*034c*/ 	.word	0x000000ff
        /*0350*/ 	.word	0x00000178
        /*0354*/ 	.short	0x0100
        /*0356*/ 	.byte	0x08
	.zero		1


	//   ....[46]....
        /*0358*/ 	.word	0x00000530
        /*035c*/ 	.word	0x000000ff
        /*0360*/ 	.word	0x000000b8
        /*0364*/ 	.short	0x0100
        /*0366*/ 	.byte	0x08
	.zero		1


	//   ....[47]....
        /*0368*/ 	.word	0x00000540
        /*036c*/ 	.word	0x000000ff
        /*0370*/ 	.word	0x00000180
        /*0374*/ 	.short	0x0100
        /*0376*/ 	.byte	0x08
	.zero		1


	//   ....[48]....
        /*0378*/ 	.word	0x00000550
        /*037c*/ 	.word	0x000000ff
        /*0380*/ 	.word	0x000000c0
        /*0384*/ 	.short	0x0100
        /*0386*/ 	.byte	0x08
	.zero		1


	//   ....[49]....
        /*0388*/ 	.word	0x00000560
        /*038c*/ 	.word	0x000000ff
        /*0390*/ 	.word	0x00000188
        /*0394*/ 	.short	0x0100
        /*0396*/ 	.byte	0x08
	.zero		1


	//   ....[50]....
        /*0398*/ 	.word	0x000009d0
        /*039c*/ 	.word	0x000000ff
        /*03a0*/ 	.word	0x000001a0
        /*03a4*/ 	.short	0x0100
        /*03a6*/ 	.byte	0x06
	.zero		1


	//   ....[51]....
        /*03a8*/ 	.word	0x00000a60
        /*03ac*/ 	.word	0x000000ff
        /*03b0*/ 	.word	0x000001a8
        /*03b4*/ 	.short	0x0100
        /*03b6*/ 	.byte	0x06
	.zero		1


	//   ....[52]....
        /*03b8*/ 	.word	0x00001720
        /*03bc*/ 	.word	0x000000ff
        /*03c0*/ 	.word	0x00000000
        /*03c4*/ 	.short	0x010a
        /*03c6*/ 	.byte	0x06
	.zero		1


	//   ....[53]....
        /*03c8*/ 	.word	0x00001760
        /*03cc*/ 	.word	0x000000ff
        /*03d0*/ 	.word	0x00000000
        /*03d4*/ 	.short	0x010a
        /*03d6*/ 	.byte	0x06
	.zero		1


	//   ....[54]....
        /*03d8*/ 	.word	0x00001b60
        /*03dc*/ 	.word	0x000000ff
        /*03e0*/ 	.word	0x00000000
        /*03e4*/ 	.short	0x010a
        /*03e6*/ 	.byte	0x0c
	.zero		1


	//   ....[55]....
        /*03e8*/ 	.word	0x00001ba0
        /*03ec*/ 	.word	0x000000ff
        /*03f0*/ 	.word	0x00000000
        /*03f4*/ 	.short	0x010a
        /*03f6*/ 	.byte	0x0c
	.zero		1


	//   ....[56]....
        /*03f8*/ 	.word	0x00001e50
        /*03fc*/ 	.word	0x0000000c
        /*0400*/ 	.word	0x00000000
        /*0404*/ 	.short	0x0101
        /*0406*/ 	.byte	0x3f
	.zero		1


	//   ....[57]....
        /*0408*/ 	.word	0x00002170
        /*040c*/ 	.word	0x00000004
        /*0410*/ 	.word	0x00000000
        /*0414*/ 	.short	0x0101
        /*0416*/ 	.byte	0x3f
	.zero		1


	//   ....[58]....
        /*0418*/ 	.word	0x00003f40
        /*041c*/ 	.word	0x00000015
        /*0420*/ 	.word	0x000000c8
        /*0424*/ 	.short	0x010a
        /*0426*/ 	.byte	0x3f
	.zero		1


	//   ....[59]....
        /*0428*/ 	.word	0x000042c0
        /*042c*/ 	.word	0x00000005
        /*0430*/ 	.word	0x000001a8
        /*0434*/ 	.short	0x0101
        /*0436*/ 	.byte	0x3f
	.zero		1


	//   ....[60]....
        /*0438*/ 	.word	0x00004a20
        /*043c*/ 	.word	0x00000005
        /*0440*/ 	.word	0x00000000
        /*0444*/ 	.short	0x010a
        /*0446*/ 	.byte	0x3f
	.zero		1


	//   ....[61]....
        /*0448*/ 	.word	0x00004aa0
        /*044c*/ 	.word	0x00000007
        /*0450*/ 	.word	0x00000000
        /*0454*/ 	.short	0x010a
        /*0456*/ 	.byte	0x3f
	.zero		1


	//   ....[62]....
        /*0458*/ 	.word	0x00004b30
        /*045c*/ 	.word	0x00000006
        /*0460*/ 	.word	0x00000000
        /*0464*/ 	.short	0x010a
        /*0466*/ 	.byte	0x3f
	.zero		1


	//   ....[63]....
        /*0468*/ 	.word	0x00004bc0
        /*046c*/ 	.word	0x00000009
        /*0470*/ 	.word	0x00000000
        /*0474*/ 	.short	0x010a
        /*0476*/ 	.byte	0x3f
	.zero		1


	//   ....[64]....
        /*0478*/ 	.word	0x00004c50
        /*047c*/ 	.word	0x00000006
        /*0480*/ 	.word	0x00000000
        /*0484*/ 	.short	0x010a
        /*0486*/ 	.byte	0x3f
	.zero		1


	//   ....[65]....
        /*0488*/ 	.word	0x00004ce0
        /*048c*/ 	.word	0x00000009
        /*0490*/ 	.word	0x00000000
        /*0494*/ 	.short	0x010a
        /*0496*/ 	.byte	0x3f
	.zero		1


	//   ....[66]....
        /*0498*/ 	.word	0x00004d70
        /*049c*/ 	.word	0x00000006
        /*04a0*/ 	.word	0x00000000
        /*04a4*/ 	.short	0x010a
        /*04a6*/ 	.byte	0x3f
	.zero		1


	//   ....[67]....
        /*04a8*/ 	.word	0x00004e00
        /*04ac*/ 	.word	0x00000009
        /*04b0*/ 	.word	0x00000000
        /*04b4*/ 	.short	0x010a
        /*04b6*/ 	.byte	0x3f
	.zero		1


	//   ....[68]....
        /*04b8*/ 	.word	0x00004e90
        /*04bc*/ 	.word	0x00000006
        /*04c0*/ 	.word	0x00000000
        /*04c4*/ 	.short	0x010a
        /*04c6*/ 	.byte	0x3f
	.zero		1


	//   ....[69]....
        /*04c8*/ 	.word	0x00004f20
        /*04cc*/ 	.word	0x00000009
        /*04d0*/ 	.word	0x00000000
        /*04d4*/ 	.short	0x010a
        /*04d6*/ 	.byte	0x3f
	.zero		1


	//   ....[70]....
        /*04d8*/ 	.word	0x00004fb0
        /*04dc*/ 	.word	0x00000006
        /*04e0*/ 	.word	0x00000000
        /*04e4*/ 	.short	0x010a
        /*04e6*/ 	.byte	0x3f
	.zero		1


	//   ....[71]....
        /*04e8*/ 	.word	0x00005040
        /*04ec*/ 	.word	0x00000009
        /*04f0*/ 	.word	0x00000000
        /*04f4*/ 	.short	0x010a
        /*04f6*/ 	.byte	0x3f
	.zero		1


	//   ....[72]....
        /*04f8*/ 	.word	0x000050d0
        /*04fc*/ 	.word	0x00000006
        /*0500*/ 	.word	0x00000000
        /*0504*/ 	.short	0x010a
        /*0506*/ 	.byte	0x3f
	.zero		1


	//   ....[73]....
        /*0508*/ 	.word	0x00005160
        /*050c*/ 	.word	0x00000009
        /*0510*/ 	.word	0x00000000
        /*0514*/ 	.short	0x010a
        /*0516*/ 	.byte	0x3f
	.zero		1


	//   ....[74]....
        /*0518*/ 	.word	0x000051f0
        /*051c*/ 	.word	0x00000006
        /*0520*/ 	.word	0x00000000
        /*0524*/ 	.short	0x010a
        /*0526*/ 	.byte	0x3f
	.zero		1


	//   ....[75]....
        /*0528*/ 	.word	0x00005280
        /*052c*/ 	.word	0x00000009
        /*0530*/ 	.word	0x00000000
        /*0534*/ 	.short	0x010a
        /*0536*/ 	.byte	0x3f
	.zero		1


	//   ....[76]....
        /*0538*/ 	.word	0x00005310
        /*053c*/ 	.word	0x00000006
        /*0540*/ 	.word	0x00000000
        /*0544*/ 	.short	0x010a
        /*0546*/ 	.byte	0x3f
	.zero		1


	//   ....[77]....
        /*0548*/ 	.word	0x000053a0
        /*054c*/ 	.word	0x00000009
        /*0550*/ 	.word	0x00000000
        /*0554*/ 	.short	0x010a
        /*0556*/ 	.byte	0x3f
	.zero		1


	//   ....[78]....
        /*0558*/ 	.word	0x00005430
        /*055c*/ 	.word	0x00000006
        /*0560*/ 	.word	0x00000000
        /*0564*/ 	.short	0x010a
        /*0566*/ 	.byte	0x3f
	.zero		1


	//   ....[79]....
        /*0568*/ 	.word	0x000054c0
        /*056c*/ 	.word	0x00000009
        /*0570*/ 	.word	0x00000000
        /*0574*/ 	.short	0x010a
        /*0576*/ 	.byte	0x3f
	.zero		1


	//   ....[80]....
        /*0578*/ 	.word	0x00005550
        /*057c*/ 	.word	0x00000006
        /*0580*/ 	.word	0x00000000
        /*0584*/ 	.short	0x010a
        /*0586*/ 	.byte	0x3f
	.zero		1


	//   ....[81]....
        /*0588*/ 	.word	0x000055e0
        /*058c*/ 	.word	0x00000009
        /*0590*/ 	.word	0x00000000
        /*0594*/ 	.short	0x010a
        /*0596*/ 	.byte	0x3f
	.zero		1


	//   ....[82]....
        /*0598*/ 	.word	0x00005670
        /*059c*/ 	.word	0x0000000a
        /*05a0*/ 	.word	0x00000000
        /*05a4*/ 	.short	0x010a
        /*05a6*/ 	.byte	0x3f
	.zero		1


	//   ....[83]....
        /*05a8*/ 	.word	0x00005700
        /*05ac*/ 	.word	0x0000000b
        /*05b0*/ 	.word	0x00000000
        /*05b4*/ 	.short	0x010a
        /*05b6*/ 	.byte	0x3f
	.zero		1


	//   ....[84]....
        /*05b8*/ 	.word	0x00005790
        /*05bc*/ 	.word	0x00000003
        /*05c0*/ 	.word	0x00000000
        /*05c4*/ 	.short	0x010a
        /*05c6*/ 	.byte	0x3f
	.zero		1


	//   ....[85]....
        /*05c8*/ 	.word	0x00005800
        /*05cc*/ 	.word	0x00000005
        /*05d0*/ 	.word	0x00000000
        /*05d4*/ 	.short	0x010a
        /*05d6*/ 	.byte	0x3f
	.zero		1


	//   ....[86]....
        /*05d8*/ 	.word	0x00005860
        /*05dc*/ 	.word	0x0000000f
        /*05e0*/ 	.word	0x00000000
        /*05e4*/ 	.short	0x010a
        /*05e6*/ 	.byte	0x3f
	.zero		1


	//   ....[87]....
        /*05e8*/ 	.word	0x00005930
        /*05ec*/ 	.word	0x00000015
        /*05f0*/ 	.word	0x000000c8
        /*05f4*/ 	.short	0x010a
        /*05f6*/ 	.byte	0x3f
	.zero		1


	//   ....[88]....
        /*05f8*/ 	.word	0x00005a00
        /*05fc*/ 	.word	0x00000005
        /*0600*/ 	.word	0x00000000
        /*0604*/ 	.short	0x010a
        /*0606*/ 	.byte	0x3f
	.zero		1


	//   ....[89]....
        /*0608*/ 	.word	0x00005a50
        /*060c*/ 	.word	0x00000007
        /*0610*/ 	.word	0x00000000
        /*0614*/ 	.short	0x010a
        /*0616*/ 	.byte	0x3f
	.zero		1


	//   ....[90]....
        /*0618*/ 	.word	0x00005aa0
        /*061c*/ 	.word	0x00000006
        /*0620*/ 	.word	0x00000000
        /*0624*/ 	.short	0x010a
        /*0626*/ 	.byte	0x3f
	.zero		1


	//   ....[91]....
        /*0628*/ 	.word	0x00005af0
        /*062c*/ 	.word	0x00000009
        /*0630*/ 	.word	0x00000000
        /*0634*/ 	.short	0x010a
        /*0636*/ 	.byte	0x3f
	.zero		1


	//   ....[92]....
        /*0638*/ 	.word	0x00005b40
        /*063c*/ 	.word	0x00000006
        /*0640*/ 	.word	0x00000000
        /*0644*/ 	.short	0x010a
        /*0646*/ 	.byte	0x3f
	.zero		1


	//   ....[93]....
        /*0648*/ 	.word	0x00005b90
        /*064c*/ 	.word	0x00000009
        /*0650*/ 	.word	0x00000000
        /*0654*/ 	.short	0x010a
        /*0656*/ 	.byte	0x3f
	.zero		1


	//   ....[94]....
        /*0658*/ 	.word	0x00005be0
        /*065c*/ 	.word	0x00000006
        /*0660*/ 	.word	0x00000000
        /*0664*/ 	.short	0x010a
        /*0666*/ 	.byte	0x3f
	.zero		1


	//   ....[95]....
        /*0668*/ 	.word	0x00005c30
        /*066c*/ 	.word	0x00000009
        /*0670*/ 	.word	0x00000000
        /*0674*/ 	.short	0x010a
        /*0676*/ 	.byte	0x3f
	.zero		1


	//   ....[96]....
        /*0678*/ 	.word	0x00005c80
        /*067c*/ 	.word	0x00000006
        /*0680*/ 	.word	0x00000000
        /*0684*/ 	.short	0x010a
        /*0686*/ 	.byte	0x3f
	.zero		1


	//   ....[97]....
        /*0688*/ 	.word	0x00005cd0
        /*068c*/ 	.word	0x00000009
        /*0690*/ 	.word	0x00000000
        /*0694*/ 	.short	0x010a
        /*0696*/ 	.byte	0x3f
	.zero		1


	//   ....[98]....
        /*0698*/ 	.word	0x00005d20
        /*069c*/ 	.word	0x00000006
        /*06a0*/ 	.word	0x00000000
        /*06a4*/ 	.short	0x010a
        /*06a6*/ 	.byte	0x3f
	.zero		1


	//   ....[99]....
        /*06a8*/ 	.word	0x00005d70
        /*06ac*/ 	.word	0x00000009
        /*06b0*/ 	.word	0x00000000
        /*06b4*/ 	.short	0x010a
        /*06b6*/ 	.byte	0x3f
	.zero		1


	//   ....[100]....
        /*06b8*/ 	.word	0x00005dc0
        /*06bc*/ 	.word	0x00000006
        /*06c0*/ 	.word	0x00000000
        /*06c4*/ 	.short	0x010a
        /*06c6*/ 	.byte	0x3f
	.zero		1


	//   ....[101]....
        /*06c8*/ 	.word	0x00005e10
        /*06cc*/ 	.word	0x00000009
        /*06d0*/ 	.word	0x00000000
        /*06d4*/ 	.short	0x010a
        /*06d6*/ 	.byte	0x3f
	.zero		1


	//   ....[102]....
        /*06d8*/ 	.word	0x00005e60
        /*06dc*/ 	.word	0x00000006
        /*06e0*/ 	.word	0x00000000
        /*06e4*/ 	.short	0x010a
        /*06e6*/ 	.byte	0x3f
	.zero		1


	//   ....[103]....
        /*06e8*/ 	.word	0x00005eb0
        /*06ec*/ 	.word	0x00000009
        /*06f0*/ 	.word	0x00000000
        /*06f4*/ 	.short	0x010a
        /*06f6*/ 	.byte	0x3f
	.zero		1


	//   ....[104]....
        /*06f8*/ 	.word	0x00005f00
        /*06fc*/ 	.word	0x00000006
        /*0700*/ 	.word	0x00000000
        /*0704*/ 	.short	0x010a
        /*0706*/ 	.byte	0x3f
	.zero		1


	//   ....[105]....
        /*0708*/ 	.word	0x00005f50
        /*070c*/ 	.word	0x00000009
        /*0710*/ 	.word	0x00000000
        /*0714*/ 	.short	0x010a
        /*0716*/ 	.byte	0x3f
	.zero		1


	//   ....[106]....
        /*0718*/ 	.word	0x00005fa0
        /*071c*/ 	.word	0x00000006
        /*0720*/ 	.word	0x00000000
        /*0724*/ 	.short	0x010a
        /*0726*/ 	.byte	0x3f
	.zero		1


	//   ....[107]....
        /*0728*/ 	.word	0x00005ff0
        /*072c*/ 	.word	0x00000009
        /*0730*/ 	.word	0x00000000
        /*0734*/ 	.short	0x010a
        /*0736*/ 	.byte	0x3f
	.zero		1


	//   ....[108]....
        /*0738*/ 	.word	0x00006040
        /*073c*/ 	.word	0x00000006
        /*0740*/ 	.word	0x00000000
        /*0744*/ 	.short	0x010a
        /*0746*/ 	.byte	0x3f
	.zero		1


	//   ....[109]....
        /*0748*/ 	.word	0x00006090
        /*074c*/ 	.word	0x00000009
        /*0750*/ 	.word	0x00000000
        /*0754*/ 	.short	0x010a
        /*0756*/ 	.byte	0x3f
	.zero		1


	//   ....[110]....
        /*0758*/ 	.word	0x000060e0
        /*075c*/ 	.word	0x0000000a
        /*0760*/ 	.word	0x00000000
        /*0764*/ 	.short	0x010a
        /*0766*/ 	.byte	0x3f
	.zero		1


	//   ....[111]....
        /*0768*/ 	.word	0x00006130
        /*076c*/ 	.word	0x0000000b
        /*0770*/ 	.word	0x00000000
        /*0774*/ 	.short	0x010a
        /*0776*/ 	.byte	0x3f
	.zero		1


	//----- nvinfo : EIATTR_NUM_MBARRIERS
	.align		4
.L_28:
        /*0778*/ 	.byte	0x03, 0x38
        /*077a*/ 	.short	0x0034


	//----- nvinfo : EIATTR_EXIT_INSTR_OFFSETS
	.align		4
        /*077c*/ 	.byte	0x04, 0x1c
        /*077e*/ 	.short	(.L_30 - .L_29)


	//   ....[0]....
.L_29:
        /*0780*/ 	.word	0x00000c20


	//   ....[1]....
        /*0784*/ 	.word	0x00001430


	//   ....[2]....
        /*0788*/ 	.word	0x00003640


	//   ....[3]....
        /*078c*/ 	.word	0x00003bb0


	//   ....[4]....
        /*0790*/ 	.word	0x000057e0


	//----- nvinfo : EIATTR_MAX_THREADS
	.align		4
.L_30:
        /*0794*/ 	.byte	0x04, 0x05
        /*0796*/ 	.short	(.L_32 - .L_31)
.L_31:
        /*0798*/ 	.word	0x00000180
        /*079c*/ 	.word	0x00000001
        /*07a0*/ 	.word	0x00000001


	//----- nvinfo : EIATTR_CRS_STACK_SIZE
	.align		4
.L_32:
        /*07a4*/ 	.byte	0x04, 0x1e
        /*07a6*/ 	.short	(.L_34 - .L_33)
.L_33:
        /*07a8*/ 	.word	0x00000000


	//----- nvinfo : EIATTR_CBANK_PARAM_SIZE
	.align		4
.L_34:
        /*07ac*/ 	.byte	0x03, 0x19
        /*07ae*/ 	.short	0x0470


	//----- nvinfo : EIATTR_PARAM_CBANK
	.align		4
        /*07b0*/ 	.byte	0x04, 0x0a
        /*07b2*/ 	.short	(.L_36 - .L_35)
	.align		4
.L_35:
        /*07b4*/ 	.word	index@(.nv.constant0._ZN7cutlass13device_kernelINS_4gemm6kernel13GemmUniversalIN4cute5tupleIJiiiiEEENS1_10collective13CollectiveMmaINS1_37MainloopSm90TmaGmmaWarpSpecializedFP8ILi25ENS5_IJNS4_1CILi2EEENSA_ILi1EEESC_EEENS1_35KernelTmaWarpSpecializedCooperativeEEENS5_IJNSA_ILi128EEENSA_ILi16EEENSA_ILi64EEEEEENS_12float_e4m3_tENS5_IJlSC_lEEESK_SL_NS4_8TiledMMAINS4_8MMA_AtomIJNS4_4SM904GMMA30MMA_64x16x32_F32E4M3E4M3_SS_TNILNSP_7ScaleInE1ELSR_1EEEEEENS4_6LayoutISD_NS5_IJSC_NSA_ILi0EEESV_EEEEENS5_IJNS4_10UnderscoreESY_SY_EEEEENS4_13SM90_TMA_LOADENS4_14ComposedLayoutINS4_7SwizzleILi2ELi4ELi3EEENS4_18smem_ptr_flag_bitsILi8EEENSU_INS5_IJNSA_ILi8EEESI_EEENS5_IJSI_SC_EEEEEEEvNS4_8identityENS4_23SM90_TMA_LOAD_MULTICASTES1B_vS1C_EENS_8epilogue10collective6detail29Sm90TmaWarpSpecializedAdapterINS1G_15DefaultEpilogueISK_SL_SL_NS1F_6thread17LinearCombinationISK_Li1EffLNS1K_9ScaleType4KindE0ELNS_15FloatRoundStyleE2ESK_EENS1_15EpilogueDefaultEEEEEvvEEEEvNT_6ParamsE)
        /*07b8*/ 	.short	0x0210
        /*07ba*/ 	.short	0x0470


	//----- nvinfo : EIATTR_SW_WAR
	.align		4
.L_36:
        /*07bc*/ 	.byte	0x04, 0x36
        /*07be*/ 	.short	(.L_38 - .L_37)
.L_37:
        /*07c0*/ 	.word	0x00000008
.L_38:


//--------------------- .nv.callgraph             --------------------------
	.section	.nv.callgraph,"",@"SHT_CUDA_CALLGRAPH"
	.align	4
	.sectionentsize	8
	.align		4
        /*0000*/ 	.word	0x00000000
	.align		4
        /*0004*/ 	.word	0xffffffff
	.align		4
        /*0008*/ 	.word	0x00000000
	.align		4
        /*000c*/ 	.word	0xfffffffe
	.align		4
        /*0010*/ 	.word	0x00000000
	.align		4
        /*0014*/ 	.word	0xfffffffd
	.align		4
        /*0018*/ 	.word	0x00000000
	.align		4
        /*001c*/ 	.word	0xfffffffc


//--------------------- .nv.constant4             --------------------------
	.section	.nv.constant4,"a",@progbits
	.align	8
	.align		8
.nv.constant4:
        /*0000*/ 	.dword	_ZN39_INTERNAL_c37cb8ba_4_k_cu_4eee8b45_63154cuda3std3__45__cpo5beginE
	.align		8
        /*0008*/ 	.dword	_ZN39_INTERNAL_c37cb8ba_4_k_cu_4eee8b45_63154cuda3std3__45__cpo3endE
	.align		8
        /*0010*/ 	.dword	_ZN39_INTERNAL_c37cb8ba_4_k_cu_4eee8b45_63154cuda3std3__45__cpo6cbeginE
	.align		8
        /*0018*/ 	.dword	_ZN39_INTERNAL_c37cb8ba_4_k_cu_4eee8b45_63154cuda3std3__45__cpo4cendE
	.align		8
        /*0020*/ 	.dword	_ZN39_INTERNAL_c37cb8ba_4_k_cu_4eee8b45_63154cuda3std3__441_GLOBAL__N__c37cb8ba_4_k_cu_4eee8b45_63156ignoreE
	.align		8
        /*0028*/ 	.dword	_ZN39_INTERNAL_c37cb8ba_4_k_cu_4eee8b45_63154cuda3std3__419piecewise_constructE
	.align		8
        /*0030*/ 	.dword	_ZN39_INTERNAL_c37cb8ba_4_k_cu_4eee8b45_63154cuda3std3__48in_placeE
	.align		8
        /*0038*/ 	.dword	_ZN39_INTERNAL_c37cb8ba_4_k_cu_4eee8b45_63154cuda3std6ranges3__45__cpo4swapE
	.align		8
        /*0040*/ 	.dword	_ZN39_INTERNAL_c37cb8ba_4_k_cu_4eee8b45_63154cuda3std6ranges3__45__cpo9iter_moveE
	.align		8
        /*0048*/ 	.dword	_ZN39_INTERNAL_c37cb8ba_4_k_cu_4eee8b45_63154cute7productE
	.align		8
        /*0050*/ 	.dword	_ZN39_INTERNAL_c37cb8ba_4_k_cu_4eee8b45_63154cute1_E


//--------------------- .text._ZN7cutlass13device_kernelINS_4gemm6kernel13GemmUniversalIN4cute5tupleIJiiiiEEENS1_10collective13CollectiveMmaINS1_37MainloopSm90TmaGmmaWarpSpecializedFP8ILi25ENS5_IJNS4_1CILi2EEENSA_ILi1EEESC_EEENS1_35KernelTmaWarpSpecializedCooperativeEEENS5_IJNSA_ILi128EEENSA_ILi16EEENSA_ILi64EEEEEENS_12float_e4m3_tENS5_IJlSC_lEEESK_SL_NS4_8TiledMMAINS4_8MMA_AtomIJNS4_4SM904GMMA30MMA_64x16x32_F32E4M3E4M3_SS_TNILNSP_7ScaleInE1ELSR_1EEEEEENS4_6LayoutISD_NS5_IJSC_NSA_ILi0EEESV_EEEEENS5_IJNS4_10UnderscoreESY_SY_EEEEENS4_13SM90_TMA_LOADENS4_14ComposedLayoutINS4_7SwizzleILi2ELi4ELi3EEENS4_18smem_ptr_flag_bitsILi8EEENSU_INS5_IJNSA_ILi8EEESI_EEENS5_IJSI_SC_EEEEEEEvNS4_8identityENS4_23SM90_TMA_LOAD_MULTICASTES1B_vS1C_EENS_8epilogue10collective6detail29Sm90TmaWarpSpecializedAdapterINS1G_15DefaultEpilogueISK_SL_SL_NS1F_6thread17LinearCombinationISK_Li1EffLNS1K_9ScaleType4KindE0ELNS_15FloatRoundStyleE2ESK_EENS1_15EpilogueDefaultEEEEEvvEEEEvNT_6ParamsE --------------------------
	.section	.text._ZN7cutlass13device_kernelINS_4gemm6kernel13GemmUniversalIN4cute5tupleIJiiiiEEENS1_10collective13CollectiveMmaINS1_37MainloopSm90TmaGmmaWarpSpecializedFP8ILi25ENS5_IJNS4_1CILi2EEENSA_ILi1EEESC_EEENS1_35KernelTmaWarpSpecializedCooperativeEEENS5_IJNSA_ILi128EEENSA_ILi16EEENSA_ILi64EEEEEENS_12float_e4m3_tENS5_IJlSC_lEEESK_SL_NS4_8TiledMMAINS4_8MMA_AtomIJNS4_4SM904GMMA30MMA_64x16x32_F32E4M3E4M3_SS_TNILNSP_7ScaleInE1ELSR_1EEEEEENS4_6LayoutISD_NS5_IJSC_NSA_ILi0EEESV_EEEEENS5_IJNS4_10UnderscoreESY_SY_EEEEENS4_13SM90_TMA_LOADENS4_14ComposedLayoutINS4_7SwizzleILi2ELi4ELi3EEENS4_18smem_ptr_flag_bitsILi8EEENSU_INS5_IJNSA_ILi8EEESI_EEENS5_IJSI_SC_EEEEEEEvNS4_8identityENS4_23SM90_TMA_LOAD_MULTICASTES1B_vS1C_EENS_8epilogue10collective6detail29Sm90TmaWarpSpecializedAdapterINS1G_15DefaultEpilogueISK_SL_SL_NS1F_6thread17LinearCombinationISK_Li1EffLNS1K_9ScaleType4KindE0ELNS_15FloatRoundStyleE2ESK_EENS1_15EpilogueDefaultEEEEEvvEEEEvNT_6ParamsE,"ax",@progbits
	.align	128
.text._ZN7cutlass13device_kernelINS_4gemm6kernel13GemmUniversalIN4cute5tupleIJiiiiEEENS1_10collective13CollectiveMmaINS1_37MainloopSm90TmaGmmaWarpSpecializedFP8ILi25ENS5_IJNS4_1CILi2EEENSA_ILi1EEESC_EEENS1_35KernelTmaWarpSpecializedCooperativeEEENS5_IJNSA_ILi128EEENSA_ILi16EEENSA_ILi64EEEEEENS_12float_e4m3_tENS5_IJlSC_lEEESK_SL_NS4_8TiledMMAINS4_8MMA_AtomIJNS4_4SM904GMMA30MMA_64x16x32_F32E4M3E4M3_SS_TNILNSP_7ScaleInE1ELSR_1EEEEEENS4_6LayoutISD_NS5_IJSC_NSA_ILi0EEESV_EEEEENS5_IJNS4_10UnderscoreESY_SY_EEEEENS4_13SM90_TMA_LOADENS4_14ComposedLayoutINS4_7SwizzleILi2ELi4ELi3EEENS4_18smem_ptr_flag_bitsILi8EEENSU_INS5_IJNSA_ILi8EEESI_EEENS5_IJSI_SC_EEEEEEEvNS4_8identityENS4_23SM90_TMA_LOAD_MULTICASTES1B_vS1C_EENS_8epilogue10collective6detail29Sm90TmaWarpSpecializedAdapterINS1G_15DefaultEpilogueISK_SL_SL_NS1F_6thread17LinearCombinationISK_Li1EffLNS1K_9ScaleType4KindE0ELNS_15FloatRoundStyleE2ESK_EENS1_15EpilogueDefaultEEEEEvvEEEEvNT_6ParamsE:
        .type           _ZN7cutlass13device_kernelINS_4gemm6kernel13GemmUniversalIN4cute5tupleIJiiiiEEENS1_10collective13CollectiveMmaINS1_37MainloopSm90TmaGmmaWarpSpecializedFP8ILi25ENS5_IJNS4_1CILi2EEENSA_ILi1EEESC_EEENS1_35KernelTmaWarpSpecializedCooperativeEEENS5_IJNSA_ILi128EEENSA_ILi16EEENSA_ILi64EEEEEENS_12float_e4m3_tENS5_IJlSC_lEEESK_SL_NS4_8TiledMMAINS4_8MMA_AtomIJNS4_4SM904GMMA30MMA_64x16x32_F32E4M3E4M3_SS_TNILNSP_7ScaleInE1ELSR_1EEEEEENS4_6LayoutISD_NS5_IJSC_NSA_ILi0EEESV_EEEEENS5_IJNS4_10UnderscoreESY_SY_EEEEENS4_13SM90_TMA_LOADENS4_14ComposedLayoutINS4_7SwizzleILi2ELi4ELi3EEENS4_18smem_ptr_flag_bitsILi8EEENSU_INS5_IJNSA_ILi8EEESI_EEENS5_IJSI_SC_EEEEEEEvNS4_8identityENS4_23SM90_TMA_LOAD_MULTICASTES1B_vS1C_EENS_8epilogue10collective6detail29Sm90TmaWarpSpecializedAdapterINS1G_15DefaultEpilogueISK_SL_SL_NS1F_6thread17LinearCombinationISK_Li1EffLNS1K_9ScaleType4KindE0ELNS_15FloatRoundStyleE2ESK_EENS1_15EpilogueDefaultEEEEEvvEEEEvNT_6ParamsE,@function
        .size           _ZN7cutlass13device_kernelINS_4gemm6kernel13GemmUniversalIN4cute5tupleIJiiiiEEENS1_10collective13CollectiveMmaINS1_37MainloopSm90TmaGmmaWarpSpecializedFP8ILi25ENS5_IJNS4_1CILi2EEENSA_ILi1EEESC_EEENS1_35KernelTmaWarpSpecializedCooperativeEEENS5_IJNSA_ILi128EEENSA_ILi16EEENSA_ILi64EEEEEENS_12float_e4m3_tENS5_IJlSC_lEEESK_SL_NS4_8TiledMMAINS4_8MMA_AtomIJNS4_4SM904GMMA30MMA_64x16x32_F32E4M3E4M3_SS_TNILNSP_7ScaleInE1ELSR_1EEEEEENS4_6LayoutISD_NS5_IJSC_NSA_ILi0EEESV_EEEEENS5_IJNS4_10UnderscoreESY_SY_EEEEENS4_13SM90_TMA_LOADENS4_14ComposedLayoutINS4_7SwizzleILi2ELi4ELi3EEENS4_18smem_ptr_flag_bitsILi8EEENSU_INS5_IJNSA_ILi8EEESI_EEENS5_IJSI_SC_EEEEEEEvNS4_8identityENS4_23SM90_TMA_LOAD_MULTICASTES1B_vS1C_EENS_8epilogue10collective6detail29Sm90TmaWarpSpecializedAdapterINS1G_15DefaultEpilogueISK_SL_SL_NS1F_6thread17LinearCombinationISK_Li1EffLNS1K_9ScaleType4KindE0ELNS_15FloatRoundStyleE2ESK_EENS1_15EpilogueDefaultEEEEEvvEEEEvNT_6ParamsE,(.L_x_137 - _ZN7cutlass13device_kernelINS_4gemm6kernel13GemmUniversalIN4cute5tupleIJiiiiEEENS1_10collective13CollectiveMmaINS1_37MainloopSm90TmaGmmaWarpSpecializedFP8ILi25ENS5_IJNS4_1CILi2EEENSA_ILi1EEESC_EEENS1_35KernelTmaWarpSpecializedCooperativeEEENS5_IJNSA_ILi128EEENSA_ILi16EEENSA_ILi64EEEEEENS_12float_e4m3_tENS5_IJlSC_lEEESK_SL_NS4_8TiledMMAINS4_8MMA_AtomIJNS4_4SM904GMMA30MMA_64x16x32_F32E4M3E4M3_SS_TNILNSP_7ScaleInE1ELSR_1EEEEEENS4_6LayoutISD_NS5_IJSC_NSA_ILi0EEESV_EEEEENS5_IJNS4_10UnderscoreESY_SY_EEEEENS4_13SM90_TMA_LOADENS4_14ComposedLayoutINS4_7SwizzleILi2ELi4ELi3EEENS4_18smem_ptr_flag_bitsILi8EEENSU_INS5_IJNSA_ILi8EEESI_EEENS5_IJSI_SC_EEEEEEEvNS4_8identityENS4_23SM90_TMA_LOAD_MULTICASTES1B_vS1C_EENS_8epilogue10collective6detail29Sm90TmaWarpSpecializedAdapterINS1G_15DefaultEpilogueISK_SL_SL_NS1F_6thread17LinearCombinationISK_Li1EffLNS1K_9ScaleType4KindE0ELNS_15FloatRoundStyleE2ESK_EENS1_15EpilogueDefaultEEEEEvvEEEEvNT_6ParamsE)
        .other          _ZN7cutlass13device_kernelINS_4gemm6kernel13GemmUniversalIN4cute5tupleIJiiiiEEENS1_10collective13CollectiveMmaINS1_37MainloopSm90TmaGmmaWarpSpecializedFP8ILi25ENS5_IJNS4_1CILi2EEENSA_ILi1EEESC_EEENS1_35KernelTmaWarpSpecializedCooperativeEEENS5_IJNSA_ILi128EEENSA_ILi16EEENSA_ILi64EEEEEENS_12float_e4m3_tENS5_IJlSC_lEEESK_SL_NS4_8TiledMMAINS4_8MMA_AtomIJNS4_4SM904GMMA30MMA_64x16x32_F32E4M3E4M3_SS_TNILNSP_7ScaleInE1ELSR_1EEEEEENS4_6LayoutISD_NS5_IJSC_NSA_ILi0EEESV_EEEEENS5_IJNS4_10UnderscoreESY_SY_EEEEENS4_13SM90_TMA_LOADENS4_14ComposedLayoutINS4_7SwizzleILi2ELi4ELi3EEENS4_18smem_ptr_flag_bitsILi8EEENSU_INS5_IJNSA_ILi8EEESI_EEENS5_IJSI_SC_EEEEEEEvNS4_8identityENS4_23SM90_TMA_LOAD_MULTICASTES1B_vS1C_EENS_8epilogue10collective6detail29Sm90TmaWarpSpecializedAdapterINS1G_15DefaultEpilogueISK_SL_SL_NS1F_6thread17LinearCombinationISK_Li1EffLNS1K_9ScaleType4KindE0ELNS_15FloatRoundStyleE2ESK_EENS1_15EpilogueDefaultEEEEEvvEEEEvNT_6ParamsE,@"STO_CUDA_ENTRY STV_DEFAULT"
_ZN7cutlass13device_kernelINS_4gemm6kernel13GemmUniversalIN4cute5tupleIJiiiiEEENS1_10collective13CollectiveMmaINS1_37MainloopSm90TmaGmmaWarpSpecializedFP8ILi25ENS5_IJNS4_1CILi2EEENSA_ILi1EEESC_EEENS1_35KernelTmaWarpSpecializedCooperativeEEENS5_IJNSA_ILi128EEENSA_ILi16EEENSA_ILi64EEEEEENS_12float_e4m3_tENS5_IJlSC_lEEESK_SL_NS4_8TiledMMAINS4_8MMA_AtomIJNS4_4SM904GMMA30MMA_64x16x32_F32E4M3E4M3_SS_TNILNSP_7ScaleInE1ELSR_1EEEEEENS4_6LayoutISD_NS5_IJSC_NSA_ILi0EEESV_EEEEENS5_IJNS4_10UnderscoreESY_SY_EEEEENS4_13SM90_TMA_LOADENS4_14ComposedLayoutINS4_7SwizzleILi2ELi4ELi3EEENS4_18smem_ptr_flag_bitsILi8EEENSU_INS5_IJNSA_ILi8EEESI_EEENS5_IJSI_SC_EEEEEEEvNS4_8identityENS4_23SM90_TMA_LOAD_MULTICASTES1B_vS1C_EENS_8epilogue10collective6detail29Sm90TmaWarpSpecializedAdapterINS1G_15DefaultEpilogueISK_SL_SL_NS1F_6thread17LinearCombinationISK_Li1EffLNS1K_9ScaleType4KindE0ELNS_15FloatRoundStyleE2ESK_EENS1_15EpilogueDefaultEEEEEvvEEEEvNT_6ParamsE:
[----:B------:R-:W-:Y:S01]  /*0000*/  LDC R1, c[0x0][0x28] ;  /* 0x00000a00ff017b82 */ /* 0x000fe20000000800 */
[----:B------:R-:W0:Y:S01]  /*0010*/  S2R R6, SR_TID.X ;  /* 0x0000000000067919 */ /* 0x000e220000002100 */
[----:B------:R-:W-:Y:S01]  /*0020*/  ELECT P0, URZ, PT ;  /* 0x00000000003f782f */ /* 0x000fe20003800000 */
[----:B------:R-:W-:Y:S01]  /*0030*/  BSSY B0, `(.L_x_0) ;  /* 0x000000f000007945 */ /* 0x000fe20003800000 */
[--C-:B0-----:R-:W-:Y:S02]  /*0040*/  SHF.R.U32.HI R0, RZ, 0x5, R6.reuse ;  /* 0x00000005ff007819 */ /* 0x101fe40000011606 */
[----:B------:R-:W-:-:S03]  /*0050*/  SHF.R.U32.HI R3, RZ, 0x7, R6 ;  /* 0x00000007ff037819 */ /* 0x000fc60000011606 */
[----:B------:R-:W0:Y:S04]  /*0060*/  SHFL.IDX PT, R2, R0, RZ, 0x1f ;  /* 0x00001fff00027589 */ /* 0x000e2800000e0000 */
[----:B------:R1:W2:Y:S01]  /*0070*/  SHFL.IDX PT, R5, R3, RZ, 0x1f ;  /* 0x00001fff03057589 */ /* 0x0002a200000e0000 */
[----:B0-----:R-:W-:-:S13]  /*0080*/  ISETP.NE.OR P0, PT, R2, RZ, !P0 ;  /* 0x000000ff0200720c */ /* 0x001fda0004705670 */
[----:B-12---:R-:W-:Y:S05]  /*0090*/  @P0 BRA `(.L_x_1) ;  /* 0x0000000000200947 */ /* 0x006fea0003800000 */
[----:B------:R-:W-:Y:S02]  /*00a0*/  ULDC.64 UR4, c[0x0][0x198] ;  /* 0x0000660000047ab9 */ /* 0x000fe40000000a00 */
[----:B------:R-:W-:Y:S02]  /*00b0*/  UIADD3 UR6, UP0, UR4, 0xf0, URZ ;  /* 0x000000f004067890 */ /* 0x000fe4000ff1e03f */
[----:B------:R-:W-:Y:S02]  /*00c0*/  UIADD3 UR4, UP1, UR4, 0x1f0, URZ ;  /* 0x000001f004047890 */ /* 0x000fe4000ff3e03f */
[----:B------:R-:W-:Y:S02]  /*00d0*/  UIADD3.X UR7, URZ, UR5, URZ, UP0, !UPT ;  /* 0x000000053f077290 */ /* 0x000fe400087fe43f */
[----:B------:R-:W-:-:S07]  /*00e0*/  UIADD3.X UR5, URZ, UR5, URZ, UP1, !UPT ;  /* 0x000000053f057290 */ /* 0x000fce0008ffe43f */
[----:B------:R0:W-:Y:S02]  /*00f0*/  UTMACCTL.PF [UR6] ;  /* 0x00000000060079b9 */ /* 0x0001e40008040000 */
[----:B------:R0:W-:Y:S02]  /*0100*/  UTMACCTL.PF [UR4] ;  /* 0x00000000040079b9 */ /* 0x0001e40008040000 */
[----:B0-----:R-:W-:Y:S01]  /*0110*/  NOP ;  /* 0x0000000000007918 */ /* 0x001fe20000000000 */
.L_x_1:
[----:B------:R-:W-:Y:S05]  /*0120*/  BSYNC B0 ;  /* 0x0000000000007941 */ /* 0x000fea0003800000 */
.L_x_0:
[----:B------:R-:W0:Y:S02]  /*0130*/  SHFL.IDX PT, R3, R0, RZ, 0x1f ;  /* 0x00001fff00037589 */ /* 0x000e2400000e0000 */
[----:B0-----:R-:W-:-:S13]  /*0140*/  ISETP.NE.AND P0, PT, R3, RZ, PT ;  /* 0x000000ff0300720c */ /* 0x001fda0003f05270 */
[----:B------:R-:W-:Y:S05]  /*0150*/  @P0 BRA `(.L_x_2) ;  /* 0x00000004000c0947 */ /* 0x000fea0003800000 */
[----:B------:R-:W-:Y:S01]  /*0160*/  ELECT P0, URZ, PT ;  /* 0x00000000003f782f */ /* 0x000fe20003800000 */
[----:B------:R-:W-:-:S12]  /*0170*/  BSSY B0, `(.L_x_2) ;  /* 0x0000041000007945 */ /* 0x000fd80003800000 */
[----:B------:R-:W-:Y:S05]  /*0180*/  @!P0 BRA `(.L_x_3) ;  /* 0x0000000000fc8947 */ /* 0x000fea0003800000 */
[----:B------:R-:W0:Y:S01]  /*0190*/  S2UR UR8, SR_CgaCtaId ;  /* 0x00000000000879c3 */ /* 0x000e220000008800 */
[----:B------:R-:W-:Y:S01]  /*01a0*/  UMOV UR4, 0x400 ;  /* 0x0000040000047882 */ /* 0x000fe20000000000 */
[----:B------:R-:W-:Y:S01]  /*01b0*/  UMOV UR5, 0x1 ;  /* 0x0000000100057882 */ /* 0x000fe20000000000 */
[----:B------:R-:W-:Y:S02]  /*01c0*/  UMOV UR6, 0x4 ;  /* 0x0000000400067882 */ /* 0x000fe40000000000 */
[----:B------:R-:W-:-:S04]  /*01d0*/  UIADD3 UR6, -UR6, 0x100000, URZ ;  /* 0x0010000006067890 */ /* 0x000fc8000fffe13f */
[----:B------:R-:W-:Y:S02]  /*01e0*/  USHF.L.U32 UR7, UR6, 0xb, URZ ;  /* 0x0000000b06077899 */ /* 0x000fe4000800063f */
[----:B------:R-:W-:Y:S02]  /*01f0*/  USHF.L.U32 UR6, UR6, 0x1, URZ ;  /* 0x0000000106067899 */ /* 0x000fe4000800063f */
[----:B0-----:R-:W-:Y:S02]  /*0200*/  ULEA UR8, UR8, UR4, 0x18 ;  /* 0x0000000408087291 */ /* 0x001fe4000f8ec03f */
[----:B------:R-:W-:-:S04]  /*0210*/  UIADD3 UR4, -UR5, 0x100000, URZ ;  /* 0x0010000005047890 */ /* 0x000fc8000fffe13f */
[----:B------:R-:W-:Y:S02]  /*0220*/  USHF.L.U32 UR5, UR4, 0xb, URZ ;  /* 0x0000000b04057899 */ /* 0x000fe4000800063f */
[----:B------:R-:W-:Y:S01]  /*0230*/  USHF.L.U32 UR4, UR4, 0x1, URZ ;  /* 0x0000000104047899 */ /* 0x000fe2000800063f */
[----:B------:R-:W0:Y:S11]  /*0240*/  FENCE.VIEW.ASYNC.S ;  /* 0x00000000000073c6 */ /* 0x000e360000000000 */
[----:B0-----:R0:W1:Y:S01]  /*0250*/  SYNCS.EXCH.64 URZ, [UR8], UR4 ;  /* 0x00000004083f75b2 */ /* 0x0010620008000100 */
[----:B------:R0:W2:Y:S01]  /*0260*/  SYNCS.EXCH.64 URZ, [UR8+0xc8], UR6 ;  /* 0x0000c806083f75b2 */ /* 0x0000a20008000100 */
[----:B------:R0:W3:Y:S01]  /*0270*/  SYNCS.EXCH.64 URZ, [UR8+0x8], UR4 ;  /* 0x00000804083f75b2 */ /* 0x0000e20008000100 */
[----:B------:R0:W4:Y:S01]  /*0280*/  SYNCS.EXCH.64 URZ, [UR8+0xd0], UR6 ;  /* 0x0000d006083f75b2 */ /* 0x0001220008000100 */
[----:B------:R0:W0:Y:S01]  /*0290*/  SYNCS.EXCH.64 URZ, [UR8+0x10], UR4 ;  /* 0x00001004083f75b2 */ /* 0x0000220008000100 */
        /* <DEDUP_REMOVED lines=45> */
[----:B-1234-:R-:W-:Y:S01]  /*0570*/  NOP ;  /* 0x0000000000007918 */ /* 0x01efe20000000000 */
.L_x_3:
[----:B0-----:R-:W-:Y:S05]  /*0580*/  BSYNC B0 ;  /* 0x0000000000007941 */ /* 0x001fea0003800000 */
.L_x_2:
[----:B------:R-:W-:Y:S01]  /*0590*/  SHF.R.S32.HI R7, RZ, 0x1f, R6 ;  /* 0x0000001fff077819 */ /* 0x000fe20000011406 */
[----:B------:R-:W0:Y:S01]  /*05a0*/  SHFL.IDX PT, R0, R0, RZ, 0x1f ;  /* 0x00001fff00007589 */ /* 0x000e2200000e0000 */
[----:B------:R-:W1:Y:S01]  /*05b0*/  S2UR UR8, SR_CTAID.X ;  /* 0x00000000000879c3 */ /* 0x000e620000002500 */
[----:B------:R-:W-:Y:S02]  /*05c0*/  ELECT P0, URZ, PT ;  /* 0x00000000003f782f */ /* 0x000fe40003800000 */
[----:B------:R-:W-:Y:S01]  /*05d0*/  LEA.HI R7, R7, R6, RZ, 0x7 ;  /* 0x0000000607077211 */ /* 0x000fe200078f38ff */
[----:B------:R-:W2:Y:S01]  /*05e0*/  S2R R4, SR_CTAID.Y ;  /* 0x0000000000047919 */ /* 0x000ea20000002600 */
[----:B------:R-:W-:Y:S01]  /*05f0*/  ULDC UR4, c[0x0][0x150] ;  /* 0x0000540000047ab9 */ /* 0x000fe20000000800 */
[----:B------:R-:W-:Y:S01]  /*0600*/  VIADD R16, R5, 0xffffffff ;  /* 0xffffffff05107836 */ /* 0x000fe20000000000 */
[----:B------:R-:W-:Y:S01]  /*0610*/  LOP3.LUT R7, R7, 0xffffff80, RZ, 0xc0, !PT ;  /* 0xffffff8007077812 */ /* 0x000fe200078ec0ff */
[----:B------:R-:W-:Y:S01]  /*0620*/  NOP ;  /* 0x0000000000007918 */ /* 0x000fe20000000000 */
[----:B------:R-:W3:Y:S01]  /*0630*/  LDC R12, c[0x0][0x144] ;  /* 0x00005100ff0c7b82 */ /* 0x000ee20000000800 */
[----:B------:R-:W-:Y:S01]  /*0640*/  NOP ;  /* 0x0000000000007918 */ /* 0x000fe20000000000 */
[----:B------:R-:W-:Y:S01]  /*0650*/  ISETP.GE.U32.AND P6, PT, R16, 0x2, PT ;  /* 0x000000021000780c */ /* 0x000fe20003fc6070 */
[----:B------:R-:W-:Y:S01]  /*0660*/  IMAD.IADD R7, R6, 0x1, -R7 ;  /* 0x0000000106077824 */ /* 0x000fe200078e0a07 */
[----:B------:R-:W-:-:S04]  /*0670*/  ISETP.NE.AND P4, PT, R5, RZ, PT ;  /* 0x000000ff0500720c */ /* 0x000fc80003f85270 */
[----:B------:R-:W-:Y:S01]  /*0680*/  SHF.R.S32.HI R8, RZ, 0x1f, R7 ;  /* 0x0000001fff087819 */ /* 0x000fe20000011407 */
[----:B------:R-:W4:Y:S03]  /*0690*/  LDC R13, c[0x0][0x140] ;  /* 0x00005000ff0d7b82 */ /* 0x000f260000000800 */
[----:B------:R-:W-:Y:S02]  /*06a0*/  LEA.HI R8, R8, R7, RZ, 0x3 ;  /* 0x0000000708087211 */ /* 0x000fe400078f18ff */
[----:B0-----:R-:W-:Y:S02]  /*06b0*/  ISETP.NE.OR P0, PT, R0, RZ, !P0 ;  /* 0x000000ff0000720c */ /* 0x001fe40004705670 */
[--C-:B------:R-:W-:Y:S01]  /*06c0*/  SHF.R.S32.HI R0, RZ, 0x3, R8.reuse ;  /* 0x00000003ff007819 */ /* 0x100fe20000011408 */
[----:B------:R-:W0:Y:S01]  /*06d0*/  LDC R11, c[0x0][0x148] ;  /* 0x00005200ff0b7b82 */ /* 0x000e220000000800 */
[----:B------:R-:W-:-:S02]  /*06e0*/  SHF.R.S32.HI R9, RZ, 0x1f, R8 ;  /* 0x0000001fff097819 */ /* 0x000fc40000011408 */
[----:B------:R-:W-:Y:S02]  /*06f0*/  SHF.R.S32.HI R8, RZ, 0x1f, R3 ;  /* 0x0000001fff087819 */ /* 0x000fe40000011403 */
[----:B-1----:R-:W-:Y:S02]  /*0700*/  I2FP.F32.U32 R10, UR8 ;  /* 0x00000008000a7c45 */ /* 0x002fe40008201000 */
[----:B------:R-:W-:Y:S02]  /*0710*/  LEA.HI R9, R9, R0, RZ, 0x2 ;  /* 0x0000000009097211 */ /* 0x000fe400078f10ff */
[----:B------:R-:W-:Y:S01]  /*0720*/  LEA.HI R8, R8, R3, RZ, 0x2 ;  /* 0x0000000308087211 */ /* 0x000fe200078f10ff */
[----:B------:R-:W-:Y:S01]  /*0730*/  FMUL R10, R10, UR4 ;  /* 0x000000040a0a7c20 */ /* 0x000fe20008400000 */
[----:B------:R-:W-:Y:S01]  /*0740*/  LOP3.LUT R9, R9, 0xfffffffc, RZ, 0xc0, !PT ;  /* 0xfffffffc09097812 */ /* 0x000fe200078ec0ff */
[----:B------:R-:W-:Y:S01]  /*0750*/  VOTEU.ALL UP0, P0 ;  /* 0x00000000003f7886 */ /* 0x000fe20000000000 */
[----:B------:R-:W-:Y:S01]  /*0760*/  LOP3.LUT R8, R8, 0x3ffffffc, RZ, 0xc0, !PT ;  /* 0x3ffffffc08087812 */ /* 0x000fe200078ec0ff */
[----:B------:R-:W-:Y:S01]  /*0770*/  ULDC UR4, c[0x0][0x154] ;  /* 0x0000550000047ab9 */ /* 0x000fe20000000800 */
[----:B----4-:R-:W-:Y:S01]  /*0780*/  ISETP.EQ.U32.AND P3, PT, R13, 0x1, PT ;  /* 0x000000010d00780c */ /* 0x010fe20003f62070 */
[----:B------:R-:W1:Y:S01]  /*0790*/  F2I.U32.TRUNC.NTZ R10, R10 ;  /* 0x0000000a000a7305 */ /* 0x000e62000020f000 */
[----:B------:R-:W-:Y:S01]  /*07a0*/  IMAD.IADD R9, R0, 0x1, -R9 ;  /* 0x0000000100097824 */ /* 0x000fe200078e0a09 */
[----:B------:R-:W4:Y:S01]  /*07b0*/  @!UP0 S2UR UR7, SR_CgaCtaId ;  /* 0x00000000000789c3 */ /* 0x000f220000008800 */
[----:B------:R-:W-:Y:S01]  /*07c0*/  IMAD.IADD R8, R3, 0x1, -R8 ;  /* 0x0000000103087824 */ /* 0x000fe200078e0a08 */
[----:B--2---:R-:W-:Y:S01]  /*07d0*/  I2FP.F32.U32 R3, R4 ;  /* 0x0000000400037245 */ /* 0x004fe20000201000 */
[----:B------:R-:W-:Y:S01]  /*07e0*/  @!UP0 UMOV UR6, 0x400 ;  /* 0x0000040000068882 */ /* 0x000fe20000000000 */
[----:B------:R-:W-:Y:S01]  /*07f0*/  VOTEU.ALL UP1, P0 ;  /* 0x00000000003f7886 */ /* 0x000fe20000020000 */
[----:B------:R-:W-:-:S05]  /*0800*/  IMAD R8, R8, 0x4, R9 ;  /* 0x0000000408087824 */ /* 0x000fca00078e0209 */
[----:B------:R-:W-:Y:S01]  /*0810*/  LEA.HI R0, R8, R8, RZ, 0x1 ;  /* 0x0000000808007211 */ /* 0x000fe200078f08ff */
[----:B-1----:R-:W-:-:S03]  /*0820*/  IMAD.MOV R15, RZ, RZ, -R10 ;  /* 0x000000ffff0f7224 */ /* 0x002fc600078e0a0a */
[----:B------:R-:W-:Y:S01]  /*0830*/  LOP3.LUT R9, R0, 0xfffffffe, RZ, 0xc0, !PT ;  /* 0xfffffffe00097812 */ /* 0x000fe200078ec0ff */
[----:B------:R-:W-:Y:S01]  /*0840*/  FMUL R0, R3, UR4 ;  /* 0x0000000403007c20 */ /* 0x000fe20008400000 */
[----:B------:R-:W-:Y:S01]  /*0850*/  SHF.R.S32.HI R3, RZ, 0x1f, R2 ;  /* 0x0000001fff037819 */ /* 0x000fe20000011402 */
[----:B---3--:R-:W-:Y:S01]  /*0860*/  IMAD R10, R12, R15, UR8 ;  /* 0x000000080c0a7e24 */ /* 0x008fe2000f8e020f */
[----:B------:R-:W-:Y:S01]  /*0870*/  UMOV UR4, 0x20 ;  /* 0x0000002000047882 */ /* 0x000fe20000000000 */
[----:B------:R-:W-:Y:S01]  /*0880*/  IMAD.IADD R9, R8, 0x1, -R9 ;  /* 0x0000000108097824 */ /* 0x000fe200078e0a09 */
[----:B------:R-:W-:Y:S01]  /*0890*/  LEA.HI R3, R3, R2, RZ, 0x2 ;  /* 0x0000000203037211 */ /* 0x000fe200078f10ff */
[----:B------:R-:W1:Y:S01]  /*08a0*/  F2I.U32.TRUNC.NTZ R0, R0 ;  /* 0x0000000000007305 */ /* 0x000e62000020f000 */
[----:B------:R-:W-:-:S04]  /*08b0*/  @!UP0 UIADD3 UR4, -UR4, 0x100000, URZ ;  /* 0x0010000004048890 */ /* 0x000fc8000fffe13f */
[----:B------:R-:W-:Y:S02]  /*08c0*/  @!UP0 USHF.L.U32 UR5, UR4, 0xb, URZ ;  /* 0x0000000b04058899 */ /* 0x000fe4000800063f */
[----:B------:R-:W-:Y:S01]  /*08d0*/  @!UP0 USHF.L.U32 UR4, UR4, 0x1, URZ ;  /* 0x0000000104048899 */ /* 0x000fe2000800063f */
[----:B------:R-:W-:Y:S01]  /*08e0*/  ISETP.NE.AND P2, PT, R9, R10, PT ;  /* 0x0000000a0900720c */ /* 0x000fe20003f45270 */
[----:B------:R-:W-:Y:S01]  /*08f0*/  IMAD.SHL.U32 R9, R8, 0x4, RZ ;  /* 0x0000000408097824 */ /* 0x000fe200078e00ff */
[----:B------:R-:W-:Y:S01]  /*0900*/  LOP3.LUT R3, R3, 0xfffffffc, RZ, 0xc0, !PT ;  /* 0xfffffffc03037812 */ /* 0x000fe200078ec0ff */
[----:B----4-:R-:W-:Y:S01]  /*0910*/  @!UP0 ULEA UR6, UR7, UR6, 0x18 ;  /* 0x0000000607068291 */ /* 0x010fe2000f8ec03f */
[----:B------:R-:W-:Y:S01]  /*0920*/  VOTEU.ALL UP0, P0 ;  /* 0x00000000003f7886 */ /* 0x000fe20000000000 */
[----:B------:R-:W-:Y:S02]  /*0930*/  LOP3.LUT P0, RZ, R7, 0x7, RZ, 0xc0, !PT ;  /* 0x0000000707ff7812 */ /* 0x000fe4000780c0ff */
[----:B------:R-:W-:Y:S01]  /*0940*/  IMAD.IADD R2, R2, 0x1, -R3 ;  /* 0x0000000102027824 */ /* 0x000fe200078e0a03 */
[----:B------:R-:W-:Y:S01]  /*0950*/  LOP3.LUT R3, R8, 0xc, R9, 0x78, !PT ;  /* 0x0000000c08037812 */ /* 0x000fe200078e7809 */
[----:B------:R-:W-:-:S02]  /*0960*/  IMAD.MOV.U32 R8, RZ, RZ, 0x1 ;  /* 0x00000001ff087424 */ /* 0x000fc400078e00ff */
[----:B-1----:R-:W-:Y:S02]  /*0970*/  IMAD.MOV R20, RZ, RZ, -R0 ;  /* 0x000000ffff147224 */ /* 0x002fe400078e0a00 */
[----:B------:R-:W-:Y:S02]  /*0980*/  @P2 LEA.HI R0, R3, R3, RZ, 0x1 ;  /* 0x0000000303002211 */ /* 0x000fe400078f08ff */
[C---:B------:R-:W-:Y:S01]  /*0990*/  ISETP.NE.AND P1, PT, R2.reuse, 0x3, PT ;  /* 0x000000030200780c */ /* 0x040fe20003f25270 */
[----:B0-----:R-:W-:Y:S01]  /*09a0*/  IMAD R9, R11, R20, R4 ;  /* 0x000000140b097224 */ /* 0x001fe200078e0204 */
[----:B------:R-:W-:Y:S01]  /*09b0*/  @P2 SHF.R.S32.HI R0, RZ, 0x1, R0 ;  /* 0x00000001ff002819 */ /* 0x000fe20000011400 */
[----:B------:R-:W0:Y:S02]  /*09c0*/  FENCE.VIEW.ASYNC.S ;  /* 0x00000000000073c6 */ /* 0x000e240000000000 */
[----:B0-----:R0:W1:Y:S01]  /*09d0*/  @!UP0 SYNCS.EXCH.64 URZ, [UR6+0x1a0], UR4 ;  /* 0x0001a004063f85b2 */ /* 0x0010620008000100 */
[----:B------:R-:W-:-:S02]  /*09e0*/  ISETP.EQ.OR P1, PT, R2, RZ, !P1 ;  /* 0x000000ff0200720c */ /* 0x000fc40004f22670 */
[----:B------:R-:W-:Y:S02]  /*09f0*/  @P2 ISETP.NE.AND P5, PT, R0, R9, PT ;  /* 0x000000090000220c */ /* 0x000fe40003fa5270 */
[----:B------:R-:W-:Y:S02]  /*0a00*/  ISETP.LT.U32.AND P0, PT, R3, 0x2, !P0 ;  /* 0x000000020300780c */ /* 0x000fe40004701070 */
[----:B------:R-:W-:Y:S02]  /*0a10*/  ISETP.EQ.AND P1, PT, R5, RZ, P1 ;  /* 0x000000ff0500720c */ /* 0x000fe40000f22270 */
[----:B------:R-:W-:Y:S02]  /*0a20*/  SEL R9, RZ, 0x1, !P0 ;  /* 0x00000001ff097807 */ /* 0x000fe40004000000 */
[----:B------:R-:W-:Y:S02]  /*0a30*/  @P2 SEL R8, RZ, 0x1, P5 ;  /* 0x00000001ff082807 */ /* 0x000fe40002800000 */
[----:B------:R-:W-:-:S02]  /*0a40*/  SEL R7, RZ, 0x1, !P1 ;  /* 0x00000001ff077807 */ /* 0x000fc40004800000 */
[----:B------:R-:W-:Y:S01]  /*0a50*/  LOP3.LUT R8, R8, R9, RZ, 0xc0, !PT ;  /* 0x0000000908087212 */ /* 0x000fe200078ec0ff */
[----:B------:R0:W2:Y:S01]  /*0a60*/  @!UP1 SYNCS.EXCH.64 URZ, [UR6+0x1a8], UR4 ;  /* 0x0001a804063f95b2 */ /* 0x0000a20008000100 */
[----:B------:R-:W-:Y:S01]  /*0a70*/  SEL R7, R7, 0x2, P6 ;  /* 0x0000000207077807 */ /* 0x000fe20003000000 */
[----:B------:R-:W-:Y:S01]  /*0a80*/  NOP ;  /* 0x0000000000007918 */ /* 0x000fe20000000000 */
[----:B------:R-:W-:Y:S05]  /*0a90*/  @!P3 BRA `(.L_x_4) ;  /* 0x000000000008b947 */ /* 0x000fea0003800000 */
[----:B-12---:R-:W-:Y:S01]  /*0aa0*/  UCGABAR_ARV ;  /* 0x00000000000079c7 */ /* 0x006fe20008000000 */
[----:B------:R-:W-:Y:S05]  /*0ab0*/  BRA `(.L_x_5) ;  /* 0x0000000000047947 */ /* 0x000fea0003800000 */
.L_x_4:
[----:B-12---:R-:W-:Y:S01]  /*0ac0*/  NOP ;  /* 0x0000000000007918 */ /* 0x006fe20000000000 */
.L_x_5:
[----:B------:R-:W1:Y:S01]  /*0ad0*/  LDC R0, c[0x0][0x65c] ;  /* 0x00019700ff007b82 */ /* 0x000e620000000800 */
[----:B------:R-:W-:Y:S02]  /*0ae0*/  IMAD.U32 R12, RZ, RZ, UR8 ;  /* 0x00000008ff0c7e24 */ /* 0x000fe4000f8e00ff */
[----:B------:R-:W-:Y:S01]  /*0af0*/  IMAD.MOV.U32 R13, RZ, RZ, RZ ;  /* 0x000000ffff0d7224 */ /* 0x000fe200078e00ff */
[----:B-1----:R-:W-:-:S13]  /*0b00*/  ISETP.NE.AND P2, PT, R0, 0x1, PT ;  /* 0x000000010000780c */ /* 0x002fda0003f45270 */
[----:B------:R-:W1:Y:S01]  /*0b10*/  @P2 LDC R15, c[0x0][0x10] ;  /* 0x00000400ff0f2b82 */ /* 0x000e620000000800 */
[----:B------:R-:W-:Y:S02]  /*0b20*/  @P2 IMAD.MOV.U32 R5, RZ, RZ, RZ ;  /* 0x000000ffff052224 */ /* 0x000fe400078e00ff */
[----:B------:R-:W-:-:S05]  /*0b30*/  @P2 IMAD.MOV.U32 R17, RZ, RZ, RZ ;  /* 0x000000ffff112224 */ /* 0x000fca00078e00ff */
[----:B------:R-:W2:Y:S01]  /*0b40*/  @!P2 LDC R9, c[0x0][0xc] ;  /* 0x00000300ff09ab82 */ /* 0x000ea20000000800 */
[----:B-1----:R-:W-:-:S04]  /*0b50*/  @P2 IMAD.WIDE.U32 R14, R15, UR8, R4 ;  /* 0x000000080f0e2c25 */ /* 0x002fc8000f8e0004 */
[----:B------:R-:W-:Y:S02]  /*0b60*/  @P2 IMAD.MOV.U32 R0, RZ, RZ, R14 ;  /* 0x000000ffff002224 */ /* 0x000fe400078e000e */
[----:B--2---:R-:W-:-:S04]  /*0b70*/  @!P2 IMAD.WIDE.U32 R12, R4, R9, R12 ;  /* 0x00000009040ca225 */ /* 0x004fc800078e000c */
[----:B------:R-:W-:Y:S02]  /*0b80*/  @P2 IMAD.IADD R9, R15, 0x1, R17 ;  /* 0x000000010f092824 */ /* 0x000fe400078e0211 */
[----:B------:R-:W-:Y:S02]  /*0b90*/  @!P2 IMAD.MOV.U32 R0, RZ, RZ, R12 ;  /* 0x000000ffff00a224 */ /* 0x000fe400078e000c */
[----:B------:R-:W-:Y:S01]  /*0ba0*/  @!P2 IMAD.MOV.U32 R9, RZ, RZ, R13 ;  /* 0x000000ffff09a224 */ /* 0x000fe200078e000d */
[----:B------:R-:W-:Y:S06]  /*0bb0*/  @!P3 BRA `(.L_x_6) ;  /* 0x00000000000cb947 */ /* 0x000fec0003800000 */
[----:B------:R-:W-:Y:S01]  /*0bc0*/  UCGABAR_WAIT ;  /* 0x0000000000007dc7 */ /* 0x000fe20008000000 */
[----:B------:R-:W-:Y:S01]  /*0bd0*/  CCTL.IVALL ;  /* 0x00000000ff00798f */ /* 0x000fe20002000000 */
[----:B------:R-:W-:Y:S05]  /*0be0*/  BRA `(.L_x_7) ;  /* 0x0000000000047947 */ /* 0x000fea0003800000 */
.L_x_6:
[----:B------:R-:W-:Y:S06]  /*0bf0*/  BAR.SYNC.DEFER_BLOCKING 0x0 ;  /* 0x0000000000007b1d */ /* 0x000fec0000010000 */
.L_x_7:
[----:B------:R-:W-:Y:S05]  /*0c00*/  @!P4 BRA `(.L_x_8) ;  /* 0x000000280090c947 */ /* 0x000fea0003800000 */
[----:B------:R-:W-:-:S13]  /*0c10*/  ISETP.GT.U32.AND P0, PT, R16, 0x1, PT ;  /* 0x000000011000780c */ /* 0x000fda0003f04070 */
[----:B0-----:R-:W-:Y:S05]  /*0c20*/  @P0 EXIT ;  /* 0x000000000000094d */ /* 0x001fea0003800000 */
[----:B------:R-:W-:Y:S01]  /*0c30*/  ULDC.64 UR4, c[0x0][0x650] ;  /* 0x0001940000047ab9 */ /* 0x000fe20000000a00 */
[----:B------:R-:W-:Y:S01]  /*0c40*/  PRMT R12, RZ, 0x7610, R12 ;  /* 0x00007610ff0c7816 */ /* 0x000fe2000000000c */
[----:B------:R-:W-:Y:S01]  /*0c50*/  IMAD.MOV.U32 R16, RZ, RZ, -0x1 ;  /* 0xffffffffff107424 */ /* 0x000fe200078e00ff */
[----:B------:R-:W-:Y:S01]  /*0c60*/  ISETP.GE.U32.AND P0, PT, R0, UR4, PT ;  /* 0x0000000400007c0c */ /* 0x000fe2000bf06070 */
[----:B------:R-:W-:Y:S02]  /*0c70*/  IMAD.MOV.U32 R13, RZ, RZ, -0x1 ;  /* 0xffffffffff0d7424 */ /* 0x000fe400078e00ff */
[----:B------:R-:W-:Y:S01]  /*0c80*/  IMAD.MOV.U32 R21, RZ, RZ, -0x1 ;  /* 0xffffffffff157424 */ /* 0x000fe200078e00ff */
[----:B------:R-:W-:-:S13]  /*0c90*/  ISETP.GE.U32.AND.EX P0, PT, R9, UR5, PT, P0 ;  /* 0x0000000509007c0c */ /* 0x000fda000bf06100 */
[----:B------:R-:W-:Y:S05]  /*0ca0*/  @P0 BRA `(.L_x_9) ;  /* 0x0000000400300947 */ /* 0x000fea0003800000 */
[----:B------:R-:W0:Y:S01]  /*0cb0*/  LDC.64 R22, c[0x0][0x628] ;  /* 0x00018a00ff167b82 */ /* 0x000e220000000a00 */
[----:B------:R-:W-:Y:S02]  /*0cc0*/  IMAD.MOV.U32 R12, RZ, RZ, R0 ;  /* 0x000000ffff0c7224 */ /* 0x000fe400078e0000 */
[----:B------:R-:W-:-:S05]  /*0cd0*/  IMAD.MOV.U32 R13, RZ, RZ, R9 ;  /* 0x000000ffff0d7224 */ /* 0x000fca00078e0009 */
[----:B------:R-:W1:Y:S08]  /*0ce0*/  LDC R2, c[0x0][0x630] ;  /* 0x00018c00ff027b82 */ /* 0x000e700000000800 */
[----:B------:R-:W2:Y:S01]  /*0cf0*/  LDC.64 R24, c[0x0][0x620] ;  /* 0x00018800ff187b82 */ /* 0x000ea20000000a00 */
[----:B0-----:R-:W-:-:S04]  /*0d00*/  ISETP.NE.U32.AND P0, PT, R22, RZ, PT ;  /* 0x000000ff1600720c */ /* 0x001fc80003f05070 */
[----:B------:R-:W-:-:S13]  /*0d10*/  ISETP.NE.AND.EX P0, PT, R23, RZ, PT, P0 ;  /* 0x000000ff1700720c */ /* 0x000fda0003f05300 */
[----:B-12---:R-:W-:Y:S05]  /*0d20*/  @!P0 BRA `(.L_x_10) ;  /* 0x0000000000288947 */ /* 0x006fea0003800000 */
[----:B------:R-:W0:Y:S02]  /*0d30*/  LDC R17, c[0x0][0x634] ;  /* 0x00018d00ff117b82 */ /* 0x000e240000000800 */
[----:B0-----:R-:W-:-:S05]  /*0d40*/  IADD3 R17, P0, R0, R17, RZ ;  /* 0x0000001100117210 */ /* 0x001fca0007f1e0ff */
[----:B------:R-:W-:-:S04]  /*0d50*/  IMAD.X R19, RZ, RZ, R9, P0 ;  /* 0x000000ffff137224 */ /* 0x000fc800000e0609 */
[----:B------:R-:W-:-:S04]  /*0d60*/  IMAD.WIDE.U32 R12, R19, R22, RZ ;  /* 0x00000016130c7225 */ /* 0x000fc800078e00ff */
[----:B------:R-:W-:-:S04]  /*0d70*/  IMAD.WIDE.U32 R14, P0, R17, R23, R12 ;  /* 0x00000017110e7225 */ /* 0x000fc8000780000c */
[----:B------:R-:W-:-:S04]  /*0d80*/  IMAD.WIDE.U32 R12, R17, R22, RZ ;  /* 0x00000016110c7225 */ /* 0x000fc800078e00ff */
[----:B------:R-:W-:Y:S01]  /*0d90*/  IMAD.X R17, RZ, RZ, RZ, P0 ;  /* 0x000000ffff117224 */ /* 0x000fe200000e06ff */
[----:B------:R-:W-:Y:S01]  /*0da0*/  IADD3 RZ, P0, R13, R14, RZ ;  /* 0x0000000e0dff7210 */ /* 0x000fe20007f1e0ff */
[----:B------:R-:W-:-:S04]  /*0db0*/  IMAD.MOV.U32 R16, RZ, RZ, R15 ;  /* 0x000000ffff107224 */ /* 0x000fc800078e000f */
[----:B------:R-:W-:-:S08]  /*0dc0*/  IMAD.WIDE.U32.X R12, R19, R23, R16, P0 ;  /* 0x00000017130c7225 */ /* 0x000fd000000e0410 */
.L_x_10:
[-CC-:B------:R-:W-:Y:S01]  /*0dd0*/  SHF.R.U64 R28, R12, R2.reuse, R13.reuse ;  /* 0x000000020c1c7219 */ /* 0x180fe2000000120d */
[----:B------:R-:W0:Y:S01]  /*0de0*/  LDC.64 R26, c[0x0][0x640] ;  /* 0x00019000ff1a7b82 */ /* 0x000e220000000a00 */
[----:B------:R-:W-:Y:S01]  /*0df0*/  SHF.R.U32.HI R2, RZ, R2, R13 ;  /* 0x00000002ff027219 */ /* 0x000fe2000001160d */
[----:B------:R-:W-:Y:S01]  /*0e00*/  IMAD.MOV.U32 R12, RZ, RZ, R0 ;  /* 0x000000ffff0c7224 */ /* 0x000fe200078e0000 */
[----:B------:R-:W-:Y:S01]  /*0e10*/  IADD3 R5, P0, RZ, -R28, RZ ;  /* 0x8000001cff057210 */ /* 0x000fe20007f1e0ff */
[----:B------:R-:W-:-:S04]  /*0e20*/  IMAD R29, R11, R20, R4 ;  /* 0x000000140b1d7224 */ /* 0x000fc800078e0204 */
[----:B------:R-:W1:Y:S01]  /*0e30*/  LDC R14, c[0x0][0x618] ;  /* 0x00018600ff0e7b82 */ /* 0x000e620000000800 */
[----:B------:R-:W-:-:S04]  /*0e40*/  IMAD.X R13, RZ, RZ, ~R2, P0 ;  /* 0x000000ffff0d7224 */ /* 0x000fc800000e0e02 */
[-C--:B------:R-:W-:Y:S02]  /*0e50*/  IMAD R2, R13, R24.reuse, RZ ;  /* 0x000000180d027224 */ /* 0x080fe400078e02ff */
[----:B------:R-:W-:Y:S01]  /*0e60*/  IMAD.MOV.U32 R13, RZ, RZ, R9 ;  /* 0x000000ffff0d7224 */ /* 0x000fe200078e0009 */
[----:B------:R-:W2:Y:S01]  /*0e70*/  LDC R18, c[0x0][0x608] ;  /* 0x00018200ff127b82 */ /* 0x000ea20000000800 */
[----:B------:R-:W-:-:S04]  /*0e80*/  IMAD.WIDE.U32 R12, R5, R24, R12 ;  /* 0x00000018050c7225 */ /* 0x000fc800078e000c */
[----:B------:R-:W-:-:S03]  /*0e90*/  IMAD R5, R5, R25, R2 ;  /* 0x0000001905057224 */ /* 0x000fc600078e0202 */
[----:B------:R-:W3:Y:S01]  /*0ea0*/  LDC R22, c[0x0][0x658] ;  /* 0x00019600ff167b82 */ /* 0x000ee20000000800 */
[----:B0-----:R-:W-:Y:S01]  /*0eb0*/  ISETP.NE.U32.AND P0, PT, R26, RZ, PT ;  /* 0x000000ff1a00720c */ /* 0x001fe20003f05070 */
[----:B------:R-:W-:Y:S02]  /*0ec0*/  IMAD.MOV.U32 R25, RZ, RZ, 0x1 ;  /* 0x00000001ff197424 */ /* 0x000fe400078e00ff */
[----:B------:R-:W-:Y:S01]  /*0ed0*/  IMAD.IADD R5, R13, 0x1, R5 ;  /* 0x000000010d057824 */ /* 0x000fe200078e0205 */
[----:B------:R-:W-:Y:S01]  /*0ee0*/  ISETP.NE.AND.EX P0, PT, R27, RZ, PT, P0 ;  /* 0x000000ff1b00720c */ /* 0x000fe20003f05300 */
[----:B------:R-:W-:Y:S02]  /*0ef0*/  IMAD.MOV.U32 R13, RZ, RZ, -0x1 ;  /* 0xffffffffff0d7424 */ /* 0x000fe400078e00ff */
[----:B------:R-:W0:Y:S01]  /*0f00*/  LDC R19, c[0x0][0x600] ;  /* 0x00018000ff137b82 */ /* 0x000e220000000800 */
[-CC-:B-1----:R-:W-:Y:S02]  /*0f10*/  SHF.R.U64 R16, R12, R14.reuse, R5.reuse ;  /* 0x0000000e0c107219 */ /* 0x182fe40000001205 */
[----:B------:R-:W-:-:S05]  /*0f20*/  SHF.R.U32.HI R5, RZ, R14, R5 ;  /* 0x0000000eff057219 */ /* 0x000fca0000011605 */
[----:B------:R-:W1:Y:S01]  /*0f30*/  LDC R21, c[0x0][0x648] ;  /* 0x00019200ff157b82 */ /* 0x000e620000000800 */
[-CC-:B--2---:R-:W-:Y:S02]  /*0f40*/  SHF.R.U64 R30, R16, R18.reuse, R5.reuse ;  /* 0x00000012101e7219 */ /* 0x184fe40000001205 */
[----:B------:R-:W-:-:S05]  /*0f50*/  SHF.R.U32.HI R5, RZ, R18, R5 ;  /* 0x00000012ff057219 */ /* 0x000fca0000011605 */
[----:B------:R-:W2:Y:S01]  /*0f60*/  LDC R23, c[0x0][0x638] ;  /* 0x00018e00ff177b82 */ /* 0x000ea20000000800 */
[-CC-:B---3--:R-:W-:Y:S02]  /*0f70*/  SHF.R.U64 R18, R30, R22.reuse, R5.reuse ;  /* 0x000000161e127219 */ /* 0x188fe40000001205 */
[-C--:B------:R-:W-:Y:S02]  /*0f80*/  SHF.L.U32 R2, R13, R22.reuse, RZ ;  /* 0x000000160d027219 */ /* 0x080fe400000006ff */
[----:B------:R-:W-:Y:S01]  /*0f90*/  SHF.R.U32.HI R5, RZ, R22, R5 ;  /* 0x00000016ff057219 */ /* 0x000fe20000011605 */
[----:B------:R-:W-:Y:S01]  /*0fa0*/  IMAD.MOV.U32 R4, RZ, RZ, R18 ;  /* 0x000000ffff047224 */ /* 0x000fe200078e0012 */
[----:B------:R-:W-:Y:S01]  /*0fb0*/  LOP3.LUT R11, RZ, R2, RZ, 0x33, !PT ;  /* 0x00000002ff0b7212 */ /* 0x000fe200078e33ff */
[----:B------:R-:W3:Y:S01]  /*0fc0*/  LDC R24, c[0x0][0x610] ;  /* 0x00018400ff187b82 */ /* 0x000ee20000000800 */
[----:B------:R-:W-:Y:S05]  /*0fd0*/  @!P0 BRA `(.L_x_11) ;  /* 0x0000000000288947 */ /* 0x000fea0003800000 */
[----:B------:R-:W4:Y:S02]  /*0fe0*/  LDC R15, c[0x0][0x64c] ;  /* 0x00019300ff0f7b82 */ /* 0x000f240000000800 */
[----:B----4-:R-:W-:-:S05]  /*0ff0*/  IADD3 R15, P0, R18, R15, RZ ;  /* 0x0000000f120f7210 */ /* 0x010fca0007f1e0ff */
        /* <DEDUP_REMOVED lines=8> */
.L_x_11:
[----:B-1----:R-:W-:Y:S01]  /*1080*/  SHF.R.U64 R4, R4, R21, R5 ;  /* 0x0000001504047219 */ /* 0x002fe20000001205 */
[----:B0-----:R-:W-:Y:S01]  /*1090*/  VIADD R5, R19, 0xffffffff ;  /* 0xffffffff13057836 */ /* 0x001fe20000000000 */
[----:B------:R-:W-:Y:S01]  /*10a0*/  SHF.L.U32 R2, R25, R22, RZ ;  /* 0x0000001619027219 */ /* 0x000fe200000006ff */
[----:B------:R-:W-:Y:S01]  /*10b0*/  IMAD.MOV.U32 R21, RZ, RZ, R28 ;  /* 0x000000ffff157224 */ /* 0x000fe200078e001c */
[----:B------:R-:W-:Y:S01]  /*10c0*/  LOP3.LUT R11, R30, R11, RZ, 0xc0, !PT ;  /* 0x0000000b1e0b7212 */ /* 0x000fe200078ec0ff */
[----:B------:R-:W-:Y:S01]  /*10d0*/  IMAD.MOV R12, RZ, RZ, -R4 ;  /* 0x000000ffff0c7224 */ /* 0x000fe200078e0a04 */
[----:B------:R-:W-:Y:S02]  /*10e0*/  SEL R10, R10, R29, !P2 ;  /* 0x0000001d0a0a7207 */ /* 0x000fe40005000000 */
[----:B------:R-:W-:Y:S01]  /*10f0*/  LOP3.LUT R5, R16, R5, RZ, 0xc0, !PT ;  /* 0x0000000510057212 */ /* 0x000fe200078ec0ff */
[----:B------:R-:W-:Y:S02]  /*1100*/  IMAD R11, R2, R4, R11 ;  /* 0x00000004020b7224 */ /* 0x000fe400078e020b */
[----:B--2---:R-:W-:-:S02]  /*1110*/  IMAD R2, R12, R23, R18 ;  /* 0x000000170c027224 */ /* 0x004fc400078e0212 */
[----:B---3--:R-:W-:Y:S02]  /*1120*/  IMAD R10, R11, R24, R10 ;  /* 0x000000180b0a7224 */ /* 0x008fe400078e020a */
[----:B------:R-:W-:Y:S02]  /*1130*/  IMAD R5, R2, R19, R5 ;  /* 0x0000001302057224 */ /* 0x000fe400078e0205 */
[----:B------:R-:W-:-:S03]  /*1140*/  IMAD.MOV.U32 R12, RZ, RZ, 0x1 ;  /* 0x00000001ff0c7424 */ /* 0x000fc600078e00ff */
[----:B------:R-:W-:Y:S02]  /*1150*/  SEL R13, R5, R10, !P2 ;  /* 0x0000000a050d7207 */ /* 0x000fe40005000000 */
[----:B------:R-:W-:-:S07]  /*1160*/  SEL R16, R10, R5, !P2 ;  /* 0x000000050a107207 */ /* 0x000fce0005000000 */
.L_x_9:
[----:B------:R-:W-:-:S08]  /*1170*/  NOP ;  /* 0x0000000000007918 */ /* 0x000fd00000000000 */
[----:B------:R-:W0:Y:S02]  /*1180*/  USETMAXREG.TRY_ALLOC.CTAPOOL UP0, 0xe8 ;  /* 0x000000e8000079c8 */ /* 0x000e240008000600 */
[----:B0-----:R-:W-:-:S13]  /*1190*/  PLOP3.LUT P0, PT, PT, PT, UP0, 0x80, 0x0 ;  /* 0x000000000000781c */ /* 0x001fda0003f0f008 */
[----:B------:R-:W-:Y:S05]  /*11a0*/  @!P0 BRA `(.L_x_9) ;  /* 0xfffffffc00f08947 */ /* 0x000fea000383ffff */
[----:B------:R-:W-:Y:S01]  /*11b0*/  ULDC.64 UR4, c[0x0][0x598] ;  /* 0x0001660000047ab9 */ /* 0x000fe20000000a00 */
[----:B------:R-:W-:Y:S01]  /*11c0*/  ULDC.64 UR16, c[0x0][0x208] ;  /* 0x0000820000107ab9 */ /* 0x000fe20000000a00 */
[----:B------:R-:W-:-:S04]  /*11d0*/  ISETP.NE.U32.AND P0, PT, RZ, UR4, PT ;  /* 0x00000004ff007c0c */ /* 0x000fc8000bf05070 */
[----:B------:R-:W-:-:S13]  /*11e0*/  ISETP.NE.AND.EX P0, PT, RZ, UR5, PT, P0 ;  /* 0x00000005ff007c0c */ /* 0x000fda000bf05300 */
[----:B------:R-:W-:Y:S05]  /*11f0*/  @!P0 BRA `(.L_x_12) ;  /* 0x00000000001c8947 */ /* 0x000fea0003800000 */
[----:B------:R-:W0:Y:S02]  /*1200*/  LDC.64 R4, c[0x0][0x598] ;  /* 0x00016600ff047b82 */ /* 0x000e240000000a00 */
[----:B0-----:R-:W2:Y:S02]  /*1210*/  LDG.E.64 R4, desc[UR16][R4.64] ;  /* 0x0000001004047981 */ /* 0x001ea4000c1e1b00 */
[----:B--2---:R-:W-:-:S04]  /*1220*/  ISETP.NE.U32.AND P0, PT, R4, RZ, PT ;  /* 0x000000ff0400720c */ /* 0x004fc80003f05070 */
[----:B------:R-:W-:-:S13]  /*1230*/  ISETP.NE.AND.EX P0, PT, R5, RZ, PT, P0 ;  /* 0x000000ff0500720c */ /* 0x000fda0003f05300 */
[----:B------:R-:W-:Y:S05]  /*1240*/  @!P0 BRA `(.L_x_12) ;  /* 0x0000000000088947 */ /* 0x000fea0003800000 */
[----:B------:R0:W5:Y:S01]  /*1250*/  LD.E R2, desc[UR16][R4.64] ;  /* 0x0000001004027980 */ /* 0x000162000c101900 */
[----:B------:R-:W-:Y:S05]  /*1260*/  BRA `(.L_x_13) ;  /* 0x0000000000207947 */ /* 0x000fea0003800000 */
.L_x_12:
[----:B------:R-:W-:Y:S02]  /*1270*/  ULDC.64 UR4, c[0x0][0x588] ;  /* 0x0001620000047ab9 */ /* 0x000fe40000000a00 */
[----:B------:R-:W-:-:S04]  /*1280*/  ISETP.NE.U32.AND P0, PT, RZ, UR4, PT ;  /* 0x00000004ff007c0c */ /* 0x000fc8000bf05070 */
[----:B------:R-:W-:-:S13]  /*1290*/  ISETP.NE.AND.EX P0, PT, RZ, UR5, PT, P0 ;  /* 0x00000005ff007c0c */ /* 0x000fda000bf05300 */
[----:B------:R-:W-:Y:S05]  /*12a0*/  @!P0 BRA `(.L_x_14) ;  /* 0x00000000000c8947 */ /* 0x000fea0003800000 */
[----:B------:R-:W0:Y:S02]  /*12b0*/  LDC.64 R4, c[0x0][0x588] ;  /* 0x00016200ff047b82 */ /* 0x000e240000000a00 */
[----:B0-----:R1:W5:Y:S01]  /*12c0*/  LDG.E R2, desc[UR16][R4.64] ;  /* 0x0000001004027981 */ /* 0x001362000c1e1900 */
[----:B------:R-:W-:Y:S05]  /*12d0*/  BRA `(.L_x_13) ;  /* 0x0000000000047947 */ /* 0x000fea0003800000 */
.L_x_14:
[----:B------:R-:W2:Y:S02]  /*12e0*/  LDC R2, c[0x0][0x580] ;  /* 0x00016000ff027b82 */ /* 0x000ea40000000800 */
.L_x_13:
[----:B------:R-:W-:Y:S02]  /*12f0*/  ULDC.64 UR4, c[0x0][0x5a0] ;  /* 0x0001680000047ab9 */ /* 0x000fe40000000a00 */
[----:B------:R-:W-:-:S04]  /*1300*/  ISETP.NE.U32.AND P0, PT, RZ, UR4, PT ;  /* 0x00000004ff007c0c */ /* 0x000fc8000bf05070 */
[----:B------:R-:W-:-:S13]  /*1310*/  ISETP.NE.AND.EX P0, PT, RZ, UR5, PT, P0 ;  /* 0x00000005ff007c0c */ /* 0x000fda000bf05300 */
[----:B------:R-:W-:Y:S05]  /*1320*/  @!P0 BRA `(.L_x_15) ;  /* 0x00000000001c8947 */ /* 0x000fea0003800000 */
[----:B01----:R-:W0:Y:S02]  /*1330*/  LDC.64 R4, c[0x0][0x5a0] ;  /* 0x00016800ff047b82 */ /* 0x003e240000000a00 */
[----:B0-----:R-:W3:Y:S02]  /*1340*/  LDG.E.64 R4, desc[UR16][R4.64] ;  /* 0x0000001004047981 */ /* 0x001ee4000c1e1b00 */
[----:B---3--:R-:W-:-:S04]  /*1350*/  ISETP.NE.U32.AND P0, PT, R4, RZ, PT ;  /* 0x000000ff0400720c */ /* 0x008fc80003f05070 */
[----:B------:R-:W-:-:S13]  /*1360*/  ISETP.NE.AND.EX P0, PT, R5, RZ, PT, P0 ;  /* 0x000000ff0500720c */ /* 0x000fda0003f05300 */
[----:B------:R-:W-:Y:S05]  /*1370*/  @!P0 BRA `(.L_x_15) ;  /* 0x0000000000088947 */ /* 0x000fea0003800000 */
[----:B------:R0:W5:Y:S01]  /*1380*/  LD.E R10, desc[UR16][R4.64] ;  /* 0x00000010040a7980 */ /* 0x000162000c101900 */
[----:B------:R-:W-:Y:S05]  /*1390*/  BRA `(.L_x_16) ;  /* 0x0000000000207947 */ /* 0x000fea0003800000 */
.L_x_15:
[----:B------:R-:W-:Y:S02]  /*13a0*/  ULDC.64 UR4, c[0x0][0x590] ;  /* 0x0001640000047ab9 */ /* 0x000fe40000000a00 */
[----:B------:R-:W-:-:S04]  /*13b0*/  ISETP.NE.U32.AND P0, PT, RZ, UR4, PT ;  /* 0x00000004ff007c0c */ /* 0x000fc8000bf05070 */
[----:B------:R-:W-:-:S13]  /*13c0*/  ISETP.NE.AND.EX P0, PT, RZ, UR5, PT, P0 ;  /* 0x00000005ff007c0c */ /* 0x000fda000bf05300 */
[----:B------:R-:W-:Y:S05]  /*13d0*/  @!P0 BRA `(.L_x_17) ;  /* 0x00000000000c8947 */ /* 0x000fea0003800000 */
[----:B------:R-:W3:Y:S02]  /*13e0*/  LDC.64 R10, c[0x0][0x590] ;  /* 0x00016400ff0a7b82 */ /* 0x000ee40000000a00 */
[----:B---3--:R3:W5:Y:S01]  /*13f0*/  LDG.E R10, desc[UR16][R10.64] ;  /* 0x000000100a0a7981 */ /* 0x008762000c1e1900 */
[----:B------:R-:W-:Y:S05]  /*1400*/  BRA `(.L_x_16) ;  /* 0x0000000000047947 */ /* 0x000fea0003800000 */
.L_x_17:
[----:B------:R-:W4:Y:S02]  /*1410*/  LDC R10, c[0x0][0x584] ;  /* 0x00016100ff0a7b82 */ /* 0x000f240000000800 */
.L_x_16:
[----:B------:R-:W-:-:S13]  /*1420*/  LOP3.LUT P0, RZ, R12, 0xff, RZ, 0xc0, !PT ;  /* 0x000000ff0cff7812 */ /* 0x000fda000780c0ff */
[----:B------:R-:W-:Y:S05]  /*1430*/  @!P0 EXIT ;  /* 0x000000000000894d */ /* 0x000fea0003800000 */
[----:B------:R-:W-:Y:S01]  /*1440*/  ULDC UR4, c[0x0][0x28c] ;  /* 0x0000a30000047ab9 */ /* 0x000fe20000000800 */
[----:B------:R-:W-:Y:S01]  /*1450*/  LOP3.LUT R34, R7, 0x1, RZ, 0xfc, !PT ;  /* 0x0000000107227812 */ /* 0x000fe200078efcff */
[----:B------:R-:W-:-:S04]  /*1460*/  UIADD3 UR4, UR4, 0x3f, URZ ;  /* 0x0000003f04047890 */ /* 0x000fc8000fffe03f */
[----:B------:R-:W-:-:S04]  /*1470*/  USHF.R.S32.HI UR5, URZ, 0x1f, UR4 ;  /* 0x0000001f3f057899 */ /* 0x000fc80008011404 */
[----:B------:R-:W-:-:S03]  /*1480*/  ULEA.HI UR5, UR5, UR4, URZ, 0x6 ;  /* 0x0000000405057291 */ /* 0x000fc6000f8f303f */
[----:B------:R-:W-:Y:S01]  /*1490*/  UMOV UR4, URZ ;  /* 0x0000003f00047c82 */ /* 0x000fe20008000000 */
[----:B------:R-:W-:-:S03]  /*14a0*/  USHF.R.S32.HI UR9, URZ, 0x6, UR5 ;  /* 0x000000063f097899 */ /* 0x000fc60008011405 */
[----:B------:R-:W-:-:S09]  /*14b0*/  UMOV UR5, URZ ;  /* 0x0000003f00057c82 */ /* 0x000fd20008000000 */
.L_x_60:
[----:B01----:R-:W-:Y:S01]  /*14c0*/  LOP3.LUT R4, R6, 0x80, RZ, 0xc0, !PT ;  /* 0x0000008006047812 */ /* 0x003fe200078ec0ff */
[----:B------:R-:W0:Y:S01]  /*14d0*/  S2UR UR13, SR_CgaCtaId ;  /* 0x00000000000d79c3 */ /* 0x000e220000008800 */
[----:B------:R-:W-:Y:S01]  /*14e0*/  UMOV UR12, 0x400 ;  /* 0x00000400000c7882 */ /* 0x000fe20000000000 */
[----:B------:R-:W-:Y:S01]  /*14f0*/  UMOV UR6, URZ ;  /* 0x0000003f00067c82 */ /* 0x000fe20008000000 */
[----:B------:R-:W-:Y:S01]  /*1500*/  SHF.R.U32.HI R4, RZ, 0x7, R4 ;  /* 0x00000007ff047819 */ /* 0x000fe20000011604 */
[----:B------:R-:W-:Y:S01]  /*1510*/  UMOV UR7, URZ ;  /* 0x0000003f00077c82 */ /* 0x000fe20008000000 */
[----:B------:R-:W-:Y:S01]  /*1520*/  UMOV UR18, UR5 ;  /* 0x0000000500127c82 */ /* 0x000fe20008000000 */
[----:B---3--:R-:W-:Y:S01]  /*1530*/  IMAD.MOV.U32 R11, RZ, RZ, RZ ;  /* 0x000000ffff0b7224 */ /* 0x008fe200078e00ff */
[----:B------:R-:W-:Y:S01]  /*1540*/  CS2R R22, SRZ ;  /* 0x0000000000167805 */ /* 0x000fe2000001ff00 */
[----:B------:R-:W1:Y:S01]  /*1550*/  LDC R5, c[0x0][0x28c] ;  /* 0x0000a300ff057b82 */ /* 0x000e620000000800 */
[----:B------:R-:W3:Y:S01]  /*1560*/  SHFL.IDX PT, R4, R4, RZ, 0x1f ;  /* 0x00001fff04047589 */ /* 0x000ee200000e0000 */
[----:B------:R-:W-:Y:S01]  /*1570*/  IMAD.MOV.U32 R20, RZ, RZ, RZ ;  /* 0x000000ffff147224 */ /* 0x000fe200078e00ff */
[----:B------:R-:W-:Y:S01]  /*1580*/  CS2R R32, SRZ ;  /* 0x0000000000207805 */ /* 0x000fe2000001ff00 */
[----:B------:R-:W-:Y:S01]  /*1590*/  IMAD.MOV.U32 R35, RZ, RZ, RZ ;  /* 0x000000ffff237224 */ /* 0x000fe200078e00ff */
[----:B------:R-:W-:Y:S01]  /*15a0*/  CS2R R24, SRZ ;  /* 0x0000000000187805 */ /* 0x000fe2000001ff00 */
[----:B------:R-:W-:Y:S01]  /*15b0*/  IMAD.MOV.U32 R37, RZ, RZ, RZ ;  /* 0x000000ffff257224 */ /* 0x000fe200078e00ff */
[----:B------:R-:W-:Y:S01]  /*15c0*/  CS2R R26, SRZ ;  /* 0x00000000001a7805 */ /* 0x000fe2000001ff00 */
[----:B--2---:R-:W-:Y:S01]  /*15d0*/  IMAD.U32 R14, RZ, RZ, UR4 ;  /* 0x00000004ff0e7e24 */ /* 0x004fe2000f8e00ff */
[----:B------:R-:W-:-:S02]  /*15e0*/  CS2R R28, SRZ ;  /* 0x00000000001c7805 */ /* 0x000fc4000001ff00 */
[----:B------:R-:W-:Y:S02]  /*15f0*/  CS2R R30, SRZ ;  /* 0x00000000001e7805 */ /* 0x000fe4000001ff00 */
[----:B-1----:R-:W-:Y:S02]  /*1600*/  ISETP.GE.AND P0, PT, R5, 0x1, PT ;  /* 0x000000010500780c */ /* 0x002fe40003f06270 */
[----:B---3--:R-:W-:-:S13]  /*1610*/  R2UR UR8, R4 ;  /* 0x00000000040872ca */ /* 0x008fda00000e0000 */
[----:B------:R-:W-:-:S04]  /*1620*/  ULEA.HI UR10, UR8, UR8, URZ, 0x1 ;  /* 0x00000008080a7291 */ /* 0x000fc8000f8f083f */
[----:B------:R-:W-:Y:S02]  /*1630*/  ULOP3.LUT UR11, UR10, 0xffffe, URZ, 0xc0, !UPT ;  /* 0x000ffffe0a0b7892 */ /* 0x000fe4000f8ec03f */
[----:B0-----:R-:W-:Y:S02]  /*1640*/  ULEA UR10, UR13, UR12, 0x18 ;  /* 0x0000000c0d0a7291 */ /* 0x001fe4000f8ec03f */
[----:B------:R-:W-:-:S03]  /*1650*/  UIADD3 UR11, UR8, -UR11, URZ ;  /* 0x8000000b080b7290 */ /* 0x000fc6000fffe03f */
[----:B------:R-:W-:Y:S01]  /*1660*/  UMOV UR8, URZ ;  /* 0x0000003f00087c82 */ /* 0x000fe20008000000 */
[----:B------:R-:W-:-:S04]  /*1670*/  ULEA UR11, UR11, UR10, 0xc ;  /* 0x0000000a0b0b7291 */ /* 0x000fc8000f8e603f */
[----:B------:R-:W-:-:S04]  /*1680*/  UIADD3 UR11, UR11, 0x280, URZ ;  /* 0x000002800b0b7890 */ /* 0x000fc8000fffe03f */
[----:B------:R-:W-:-:S04]  /*1690*/  USHF.R.U32.HI UR11, URZ, 0x4, UR11 ;  /* 0x000000043f0b7899 */ /* 0x000fc8000801160b */
[----:B------:R-:W-:Y:S01]  /*16a0*/  ULOP3.LUT UR11, UR11, 0x3fff, URZ, 0xc0, !UPT ;  /* 0x00003fff0b0b7892 */ /* 0x000fe2000f8ec03f */
[----:B----45:R-:W-:Y:S11]  /*16b0*/  @!P0 BRA `(.L_x_18) ;  /* 0x0000000000e48947 */ /* 0x030ff60003800000 */
[----:B------:R-:W-:-:S13]  /*16c0*/  ISETP.NE.AND P1, PT, R34, 0x3, PT ;  /* 0x000000032200780c */ /* 0x000fda0003f25270 */
[----:B------:R-:W-:Y:S05]  /*16d0*/  @!P1 BRA `(.L_x_19) ;  /* 0x0000000000049947 */ /* 0x000fea0003800000 */
[----:B------:R-:W-:Y:S01]  /*16e0*/  BPT.TRAP 0x1 ;  /* 0x000000040000795c */ /* 0x000fe20000300000 */
.L_x_19:
[----:B------:R-:W-:Y:S01]  /*16f0*/  ULEA UR6, UR5, UR10, 0x3 ;  /* 0x0000000a05067291 */ /* 0x000fe2000f8e183f */
[----:B------:R-:W-:-:S05]  /*1700*/  IMAD.U32 R4, RZ, RZ, UR4 ;  /* 0x00000004ff047e24 */ /* 0x000fca000f8e00ff */
[----:B------:R-:W-:-:S04]  /*1710*/  SHF.L.U32 R4, R4, 0x1f, RZ ;  /* 0x0000001f04047819 */ /* 0x000fc800000006ff */
[----:B------:R0:W1:Y:S01]  /*1720*/  SYNCS.PHASECHK.TRANS64.TRYWAIT P0, [UR6], R4 ;  /* 0x00000004ff0075a7 */ /* 0x0000620008000146 */
[----:B------:R-:W-:Y:S05]  /*1730*/  @!P1 BRA `(.L_x_20) ;  /* 0x0000000000049947 */ /* 0x000fea0003800000 */
[----:B------:R-:W-:Y:S01]  /*1740*/  BPT.TRAP 0x1 ;  /* 0x000000040000795c */ /* 0x000fe20000300000 */
.L_x_20:
[----:B-1----:R-:W-:Y:S05]  /*1750*/  @P0 BRA `(.L_x_21) ;  /* 0x0000000000080947 */ /* 0x002fea0003800000 */
[----:B------:R-:W1:Y:S02]  /*1760*/  SYNCS.PHASECHK.TRANS64.TRYWAIT P0, [UR6], R4 ;  /* 0x00000004ff0075a7 */ /* 0x000e640008000146 */
[----:B-1----:R-:W-:Y:S05]  /*1770*/  @!P0 BRA `(.L_x_22) ;  /* 0x00000040001c8947 */ /* 0x002fea0003800000 */
.L_x_21:
[----:B------:R-:W-:Y:S01]  /*1780*/  UIADD3 UR6, UR10, 0x32280, URZ ;  /* 0x000322800a067890 */ /* 0x000fe2000fffe03f */
[----:B------:R-:W-:Y:S01]  /*1790*/  WARPGROUP.ARRIVE ;  /* 0x00000000000079c5 */ /* 0x000fe20000000000 */
[----:B------:R-:W-:Y:S01]  /*17a0*/  ULOP3.LUT UR12, UR11, 0x10000, URZ, 0xfc, !UPT ;  /* 0x000100000b0c7892 */ /* 0x000fe2000f8efc3f */
[----:B------:R-:W-:Y:S01]  /*17b0*/  IMAD.MOV.U32 R11, RZ, RZ, RZ ;  /* 0x000000ffff0b7224 */ /* 0x000fe200078e00ff */
[----:B------:R-:W-:Y:S01]  /*17c0*/  USHF.R.U32.HI UR6, URZ, 0x4, UR6 ;  /* 0x000000043f067899 */ /* 0x000fe20008011606 */
[----:B------:R-:W-:Y:S01]  /*17d0*/  CS2R R22, SRZ ;  /* 0x0000000000167805 */ /* 0x000fe2000001ff00 */
[----:B------:R-:W-:Y:S01]  /*17e0*/  ULEA UR12, UR5, UR12, 0x9 ;  /* 0x0000000c050c7291 */ /* 0x000fe2000f8e483f */
[----:B------:R-:W-:Y:S01]  /*17f0*/  IMAD.MOV.U32 R20, RZ, RZ, RZ ;  /* 0x000000ffff147224 */ /* 0x000fe200078e00ff */
[----:B------:R-:W-:Y:S01]  /*1800*/  ULOP3.LUT UR6, UR6, 0x3fff, URZ, 0xc0, !UPT ;  /* 0x00003fff06067892 */ /* 0x000fe2000f8ec03f */
[----:B------:R-:W-:Y:S01]  /*1810*/  CS2R R32, SRZ ;  /* 0x0000000000207805 */ /* 0x000fe2000001ff00 */
[----:B------:R-:W-:Y:S01]  /*1820*/  UMOV UR13, 0x80000020 ;  /* 0x80000020000d7882 */ /* 0x000fe20000000000 */
[----:B------:R-:W-:Y:S01]  /*1830*/  UMOV UR15, 0x80000020 ;  /* 0x80000020000f7882 */ /* 0x000fe20000000000 */
[----:B------:R-:W-:Y:S01]  /*1840*/  ULOP3.LUT UR6, UR6, 0x10000, URZ, 0xfc, !UPT ;  /* 0x0001000006067892 */ /* 0x000fe2000f8efc3f */
[----:B------:R-:W-:-:S02]  /*1850*/  IMAD.MOV.U32 R35, RZ, RZ, RZ ;  /* 0x000000ffff237224 */ /* 0x000fc400078e00ff */
[----:B------:R-:W-:Y:S01]  /*1860*/  IMAD.MOV.U32 R37, RZ, RZ, RZ ;  /* 0x000000ffff257224 */ /* 0x000fe200078e00ff */
[----:B------:R-:W-:-:S03]  /*1870*/  ULEA UR14, UR5, UR6, 0x6 ;  /* 0x00000006050e7291 */ /* 0x000fc6000f8e303f */
[----:B------:R-:W-:Y:S02]  /*1880*/  ULDC UR6, c[0x0][0x50c] ;  /* 0x0001430000067ab9 */ /* 0x000fe40000000800 */
[----:B------:R-:W-:-:S03]  /*1890*/  UISETP.NE.AND UP0, UPT, UR6, 0x2, UPT ;  /* 0x000000020600788c */ /* 0x000fc6000bf05270 */
[----:B------:R-:W-:Y:S01]  /*18a0*/  UMOV UR6, 0x2 ;  /* 0x0000000200067882 */ /* 0x000fe20000000000 */
[----:B------:R-:W-:Y:S01]  /*18b0*/  QGMMA.64x16x32.F32.E4M3.E4M3 R24, gdesc[UR12], RZ, !UPT ;  /* 0x002000000c1879f3 */ /* 0x000fe2000c7008ff */
[----:B------:R-:W-:Y:S02]  /*18c0*/  USEL UR7, URZ, 0x1, UP0 ;  /* 0x000000013f077887 */ /* 0x000fe40008000000 */
[----:B------:R-:W-:Y:S02]  /*18d0*/  UIADD3 UR12, UR12, 0x2, URZ ;  /* 0x000000020c0c7890 */ /* 0x000fe4000fffe03f */
[----:B------:R-:W-:Y:S02]  /*18e0*/  UIADD3 UR14, UR14, 0x2, URZ ;  /* 0x000000020e0e7890 */ /* 0x000fe4000fffe03f */
[----:B------:R-:W-:Y:S01]  /*18f0*/  ISETP.NE.AND P0, PT, RZ, UR7, PT ;  /* 0x00000007ff007c0c */ /* 0x000fe2000bf05270 */
[----:B------:R-:W-:Y:S01]  /*1900*/  UMOV UR13, 0x80000020 ;  /* 0x80000020000d7882 */ /* 0x000fe20000000000 */
[----:B------:R-:W-:-:S05]  /*1910*/  UMOV UR15, 0x80000020 ;  /* 0x80000020000f7882 */ /* 0x000fca0000000000 */
[----:B------:R-:W-:Y:S06]  /*1920*/  QGMMA.64x16x32.F32.E4M3.E4M3 R24, gdesc[UR12], R24, gsb0 ;  /* 0x002000000c1879f3 */ /* 0x000fec0008000818 */
[----:B------:R-:W-:Y:S05]  /*1930*/  @!P0 BRA `(.L_x_23) ;  /* 0x0000000000288947 */ /* 0x000fea0003800000 */
[----:B------:R-:W-:Y:S02]  /*1940*/  WARPGROUP.DEPBAR.LE gsb0, 0x0 ;  /* 0x00008000000079c5 */ /* 0x000fe40000010000 */
[----:B------:R-:W-:-:S01]  /*1950*/  FADD R37, RZ, R24 ;  /* 0x00000018ff257221 */ /* 0x000fc20000000000 */
[----:B------:R-:W-:Y:S01]  /*1960*/  FADD R32, RZ, R25 ;  /* 0x00000019ff207221 */ /* 0x000fe20000000000 */
[----:B------:R-:W-:-:S01]  /*1970*/  FADD R35, RZ, R26 ;  /* 0x0000001aff237221 */ /* 0x000fc20000000000 */
[----:B------:R-:W-:Y:S01]  /*1980*/  FADD R22, RZ, R27 ;  /* 0x0000001bff167221 */ /* 0x000fe20000000000 */
[----:B------:R-:W-:-:S01]  /*1990*/  FADD R33, RZ, R28 ;  /* 0x0000001cff217221 */ /* 0x000fc20000000000 */
[----:B------:R-:W-:Y:S01]  /*19a0*/  FADD R20, RZ, R29 ;  /* 0x0000001dff147221 */ /* 0x000fe20000000000 */
[----:B------:R-:W-:-:S01]  /*19b0*/  FADD R23, RZ, R30 ;  /* 0x0000001eff177221 */ /* 0x000fc20000000000 */
[----:B------:R-:W-:Y:S01]  /*19c0*/  FADD R11, RZ, R31 ;  /* 0x0000001fff0b7221 */ /* 0x000fe20000000000 */
[----:B------:R-:W-:-:S06]  /*19d0*/  UMOV UR6, URZ ;  /* 0x0000003f00067c82 */ /* 0x000fcc0008000000 */
.L_x_23:
[----:B------:R-:W-:-:S04]  /*19e0*/  UIADD3 UR18, UR5, 0x1, URZ ;  /* 0x0000000105127890 */ /* 0x000fc8000fffe03f */
[----:B------:R-:W-:-:S04]  /*19f0*/  UISETP.NE.AND UP0, UPT, UR18, 0x19, UPT ;  /* 0x000000191200788c */ /* 0x000fc8000bf05270 */
[----:B------:R-:W-:Y:S02]  /*1a00*/  USEL UR8, URZ, 0x1, UP0 ;  /* 0x000000013f087887 */ /* 0x000fe40008000000 */
[----:B------:R-:W-:Y:S02]  /*1a10*/  USEL UR18, UR18, URZ, UP0 ;  /* 0x0000003f12127287 */ /* 0x000fe40008000000 */
[----:B------:R-:W-:-:S06]  /*1a20*/  ULOP3.LUT UR8, UR4, UR8, URZ, 0x3c, !UPT ;  /* 0x0000000804087292 */ /* 0x000fcc000f8e3c3f */
[----:B------:R-:W-:Y:S01]  /*1a30*/  IMAD.U32 R14, RZ, RZ, UR8 ;  /* 0x00000008ff0e7e24 */ /* 0x000fe2000f8e00ff */
[----:B------:R-:W-:-:S06]  /*1a40*/  UMOV UR8, 0x1 ;  /* 0x0000000100087882 */ /* 0x000fcc0000000000 */
.L_x_18:
[----:B------:R-:W-:-:S04]  /*1a50*/  UISETP.LT.AND UP0, UPT, UR9, 0x1, UPT ;  /* 0x000000010900788c */ /* 0x000fc8000bf01270 */
[----:B------:R-:W-:-:S04]  /*1a60*/  USEL UR12, UR9, 0x1, UP0 ;  /* 0x00000001090c7887 */ /* 0x000fc80008000000 */
[----:B------:R-:W-:-:S04]  /*1a70*/  UIADD3 UR12, UR9, -UR12, URZ ;  /* 0x8000000c090c7290 */ /* 0x000fc8000fffe03f */
[----:B------:R-:W-:-:S06]  /*1a80*/  UISETP.GE.AND UP0, UPT, UR12, 0x1, UPT ;  /* 0x000000010c00788c */ /* 0x000fcc000bf06270 */
[----:B------:R-:W-:-:S13]  /*1a90*/  PLOP3.LUT P0, PT, PT, PT, UP0, 0x80, 0x0 ;  /* 0x000000000000781c */ /* 0x000fda0003f0f008 */
[----:B------:R-:W-:Y:S05]  /*1aa0*/  @!P0 BRA `(.L_x_24) ;  /* 0x0000000400288947 */ /* 0x000fea0003800000 */
[----:B01----:R-:W-:Y:S01]  /*1ab0*/  IMAD.U32 R4, RZ, RZ, UR12 ;  /* 0x0000000cff047e24 */ /* 0x003fe2000f8e00ff */
[----:B------:R-:W-:Y:S01]  /*1ac0*/  ULDC UR19, c[0x0][0x50c] ;  /* 0x0001430000137ab9 */ /* 0x000fe20000000800 */
[----:B------:R-:W-:-:S07]  /*1ad0*/  IMAD.U32 R5, RZ, RZ, UR5 ;  /* 0x00000005ff057e24 */ /* 0x000fce000f8e00ff */
.L_x_32:
[----:B------:R-:W-:-:S13]  /*1ae0*/  ISETP.NE.AND P1, PT, R34, 0x3, PT ;  /* 0x000000032200780c */ /* 0x000fda0003f25270 */
[----:B------:R-:W-:Y:S05]  /*1af0*/  @!P1 BRA `(.L_x_25) ;  /* 0x0000000000049947 */ /* 0x000fea0003800000 */
[----:B------:R-:W-:Y:S01]  /*1b00*/  BPT.TRAP 0x1 ;  /* 0x000000040000795c */ /* 0x000fe20000300000 */
.L_x_25:
[----:B------:R-:W0:Y:S01]  /*1b10*/  S2UR UR12, SR_CgaCtaId ;  /* 0x00000000000c79c3 */ /* 0x000e220000008800 */
[----:B------:R-:W-:Y:S01]  /*1b20*/  UMOV UR10, 0x400 ;  /* 0x00000400000a7882 */ /* 0x000fe20000000000 */
[----:B------:R-:W-:Y:S01]  /*1b30*/  SHF.L.U32 R12, R14, 0x1f, RZ ;  /* 0x0000001f0e0c7819 */ /* 0x000fe200000006ff */
[----:B0-----:R-:W-:-:S04]  /*1b40*/  ULEA UR10, UR12, UR10, 0x18 ;  /* 0x0000000a0c0a7291 */ /* 0x001fc8000f8ec03f */
[----:B------:R-:W-:-:S09]  /*1b50*/  ULEA UR12, UR18, UR10, 0x3 ;  /* 0x0000000a120c7291 */ /* 0x000fd2000f8e183f */
[----:B------:R0:W1:Y:S01]  /*1b60*/  SYNCS.PHASECHK.TRANS64.TRYWAIT P0, [UR12], R12 ;  /* 0x0000000cff0075a7 */ /* 0x000062000800014c */
[----:B------:R-:W-:Y:S05]  /*1b70*/  @!P1 BRA `(.L_x_26) ;  /* 0x0000000000049947 */ /* 0x000fea0003800000 */
[----:B------:R-:W-:Y:S01]  /*1b80*/  BPT.TRAP 0x1 ;  /* 0x000000040000795c */ /* 0x000fe20000300000 */
.L_x_26:
[----:B-1----:R-:W-:Y:S05]  /*1b90*/  @P0 BRA `(.L_x_27) ;  /* 0x0000000000080947 */ /* 0x002fea0003800000 */
[----:B------:R-:W1:Y:S02]  /*1ba0*/  SYNCS.PHASECHK.TRANS64.TRYWAIT P0, [UR12], R12 ;  /* 0x0000000cff0075a7 */ /* 0x000e64000800014c */
[----:B-1----:R-:W-:Y:S05]  /*1bb0*/  @!P0 BRA `(.L_x_28) ;  /* 0x0000003c00248947 */ /* 0x002fea0003800000 */
.L_x_27:
[----:B------:R-:W-:Y:S01]  /*1bc0*/  UIADD3 UR12, UR10, 0x32280, URZ ;  /* 0x000322800a0c7890 */ /* 0x000fe2000fffe03f */
[----:B------:R-:W-:Y:S01]  /*1bd0*/  WARPGROUP.ARRIVE ;  /* 0x00000000000079c5 */ /* 0x000fe20000000000 */
[----:B------:R-:W-:Y:S02]  /*1be0*/  UISETP.NE.AND UP0, UPT, UR7, URZ, UPT ;  /* 0x0000003f0700728c */ /* 0x000fe4000bf05270 */
[----:B------:R-:W-:Y:S02]  /*1bf0*/  USHF.R.U32.HI UR12, URZ, 0x4, UR12 ;  /* 0x000000043f0c7899 */ /* 0x000fe4000801160c */
[----:B------:R-:W-:Y:S02]  /*1c00*/  USEL UR8, UR8, URZ, !UP0 ;  /* 0x0000003f08087287 */ /* 0x000fe4000c000000 */
[----:B------:R-:W-:Y:S02]  /*1c10*/  ULOP3.LUT UR7, UR12, 0x3fff, URZ, 0xc0, !UPT ;  /* 0x00003fff0c077892 */ /* 0x000fe4000f8ec03f */
[----:B------:R-:W-:-:S02]  /*1c20*/  ULOP3.LUT UR12, UR11, 0x10000, URZ, 0xfc, !UPT ;  /* 0x000100000b0c7892 */ /* 0x000fc4000f8efc3f */
[----:B------:R-:W-:Y:S02]  /*1c30*/  ULOP3.LUT UR7, UR7, 0x10000, URZ, 0xfc, !UPT ;  /* 0x0001000007077892 */ /* 0x000fe4000f8efc3f */
[----:B------:R-:W-:Y:S02]  /*1c40*/  UISETP.NE.U32.AND UP0, UPT, UR8, URZ, UPT ;  /* 0x0000003f0800728c */ /* 0x000fe4000bf05070 */
[----:B------:R-:W-:Y:S02]  /*1c50*/  ULEA UR12, UR18, UR12, 0x9 ;  /* 0x0000000c120c7291 */ /* 0x000fe4000f8e483f */
[----:B------:R-:W-:Y:S01]  /*1c60*/  ULEA UR14, UR18, UR7, 0x6 ;  /* 0x00000007120e7291 */ /* 0x000fe2000f8e303f */
[----:B------:R-:W-:Y:S01]  /*1c70*/  UMOV UR13, 0x80000020 ;  /* 0x80000020000d7882 */ /* 0x000fe20000000000 */
[----:B------:R-:W-:Y:S01]  /*1c80*/  UMOV UR15, 0x80000020 ;  /* 0x80000020000f7882 */ /* 0x000fe20000000000 */
[----:B------:R-:W-:-:S06]  /*1c90*/  UIADD3 UR6, UR6, 0x2, URZ ;  /* 0x0000000206067890 */ /* 0x000fcc000fffe03f */
[----:B------:R-:W-:Y:S01]  /*1ca0*/  QGMMA.64x16x32.F32.E4M3.E4M3 R24, gdesc[UR12], R24, UP0 ;  /* 0x002000000c1879f3 */ /* 0x000fe2000bf00818 */
[----:B------:R-:W-:Y:S02]  /*1cb0*/  UIADD3 UR12, UR12, 0x2, URZ ;  /* 0x000000020c0c7890 */ /* 0x000fe4000fffe03f */
[----:B------:R-:W-:Y:S01]  /*1cc0*/  UIADD3 UR14, UR14, 0x2, URZ ;  /* 0x000000020e0e7890 */ /* 0x000fe2000fffe03f */
[----:B------:R-:W-:Y:S01]  /*1cd0*/  UMOV UR13, 0x80000020 ;  /* 0x80000020000d7882 */ /* 0x000fe20000000000 */
[----:B------:R-:W-:Y:S01]  /*1ce0*/  UMOV UR15, 0x80000020 ;  /* 0x80000020000f7882 */ /* 0x000fe20000000000 */
[----:B------:R-:W-:-:S04]  /*1cf0*/  UISETP.NE.AND UP0, UPT, UR6, UR19, UPT ;  /* 0x000000130600728c */ /* 0x000fc8000bf05270 */
[----:B------:R-:W-:-:S06]  /*1d00*/  USEL UR7, URZ, 0x1, UP0 ;  /* 0x000000013f077887 */ /* 0x000fcc0008000000 */
[----:B------:R-:W-:Y:S01]  /*1d10*/  ISETP.NE.AND P0, PT, RZ, UR7, PT ;  /* 0x00000007ff007c0c */ /* 0x000fe2000bf05270 */
[----:B------:R-:W-:Y:S03]  /*1d20*/  QGMMA.64x16x32.F32.E4M3.E4M3 R24, gdesc[UR12], R24, gsb0 ;  /* 0x002000000c1879f3 */ /* 0x000fe60008000818 */
[----:B------:R-:W-:-:S09]  /*1d30*/  WARPGROUP.DEPBAR.LE gsb0, 0x1 ;  /* 0x00008000000079c5 */ /* 0x000fd20000010100 */
[----:B------:R-:W-:Y:S05]  /*1d40*/  @!P0 BRA `(.L_x_29) ;  /* 0x0000000000288947 */ /* 0x000fea0003800000 */
[----:B------:R-:W-:Y:S02]  /*1d50*/  WARPGROUP.DEPBAR.LE gsb0, 0x0 ;  /* 0x00008000000079c5 */ /* 0x000fe40000010000 */
[----:B------:R-:W-:-:S01]  /*1d60*/  FADD R37, R24, R37 ;  /* 0x0000002518257221 */ /* 0x000fc20000000000 */
[----:B------:R-:W-:Y:S01]  /*1d70*/  FADD R32, R25, R32 ;  /* 0x0000002019207221 */ /* 0x000fe20000000000 */
[----:B------:R-:W-:-:S01]  /*1d80*/  FADD R35, R26, R35 ;  /* 0x000000231a237221 */ /* 0x000fc20000000000 */
[----:B------:R-:W-:Y:S01]  /*1d90*/  FADD R22, R27, R22 ;  /* 0x000000161b167221 */ /* 0x000fe20000000000 */
[----:B------:R-:W-:-:S01]  /*1da0*/  FADD R33, R28, R33 ;  /* 0x000000211c217221 */ /* 0x000fc20000000000 */
[----:B------:R-:W-:Y:S01]  /*1db0*/  FADD R20, R29, R20 ;  /* 0x000000141d147221 */ /* 0x000fe20000000000 */
[----:B------:R-:W-:-:S01]  /*1dc0*/  FADD R23, R30, R23 ;  /* 0x000000171e177221 */ /* 0x000fc20000000000 */
[----:B------:R-:W-:Y:S01]  /*1dd0*/  FADD R11, R11, R31 ;  /* 0x0000001f0b0b7221 */ /* 0x000fe20000000000 */
[----:B------:R-:W-:-:S06]  /*1de0*/  UMOV UR6, URZ ;  /* 0x0000003f00067c82 */ /* 0x000fcc0008000000 */
.L_x_29:
[----:B------:R-:W-:Y:S05]  /*1df0*/  @!P1 BRA `(.L_x_30) ;  /* 0x0000000000049947 */ /* 0x000fea0003800000 */
[----:B------:R-:W-:Y:S01]  /*1e00*/  BPT.TRAP 0x1 ;  /* 0x000000040000795c */ /* 0x000fe20000300000 */
.L_x_30:
[----:B------:R-:W-:-:S13]  /*1e10*/  ISETP.NE.AND P0, PT, R8, RZ, PT ;  /* 0x000000ff0800720c */ /* 0x000fda0003f05270 */
[----:B01----:R-:W-:-:S05]  /*1e20*/  @P0 LEA R12, R5, UR10, 0x3 ;  /* 0x0000000a050c0c11 */ /* 0x003fca000f8e18ff */
[----:B------:R-:W-:-:S05]  /*1e30*/  @P0 VIADD R12, R12, 0xc8 ;  /* 0x000000c80c0c0836 */ /* 0x000fca0000000000 */
[----:B------:R-:W-:-:S04]  /*1e40*/  @P0 PRMT R12, R3, 0x654, R12 ;  /* 0x00000654030c0816 */ /* 0x000fc8000000000c */
[----:B------:R0:W-:Y:S01]  /*1e50*/  @P0 SYNCS.ARRIVE.TRANS64.RED.A1T0 RZ, [R12+URZ], RZ ;  /* 0x000000ff0cff09a7 */ /* 0x0001e2000810043f */
[----:B------:R-:W-:-:S13]  /*1e60*/  ISETP.GT.U32.AND P0, PT, R7, 0x1, PT ;  /* 0x000000010700780c */ /* 0x000fda0003f04070 */
[----:B0-----:R-:W-:Y:S05]  /*1e70*/  @P0 BRA `(.L_x_31) ;  /* 0x0000000000040947 */ /* 0x001fea0003800000 */
[----:B------:R-:W-:Y:S01]  /*1e80*/  BPT.TRAP 0x1 ;  /* 0x000000040000795c */ /* 0x000fe20000300000 */
.L_x_31:
[----:B------:R-:W-:Y:S01]  /*1e90*/  UIADD3 UR18, UR18, 0x1, URZ ;  /* 0x0000000112127890 */ /* 0x000fe2000fffe03f */
[C---:B------:R-:W-:Y:S01]  /*1ea0*/  ISETP.GT.AND P1, PT, R4.reuse, 0x1, PT ;  /* 0x000000010400780c */ /* 0x040fe20003f24270 */
[----:B------:R-:W-:Y:S02]  /*1eb0*/  VIADD R5, R5, 0x1 ;  /* 0x0000000105057836 */ /* 0x000fe40000000000 */
[----:B------:R-:W-:Y:S01]  /*1ec0*/  UISETP.NE.AND UP0, UPT, UR18, 0x19, UPT ;  /* 0x000000191200788c */ /* 0x000fe2000bf05270 */
[----:B------:R-:W-:Y:S02]  /*1ed0*/  VIADD R4, R4, 0xffffffff ;  /* 0xffffffff04047836 */ /* 0x000fe40000000000 */
[C---:B------:R-:W-:Y:S01]  /*1ee0*/  ISETP.NE.AND P0, PT, R5.reuse, 0x19, PT ;  /* 0x000000190500780c */ /* 0x040fe20003f05270 */
[----:B------:R-:W-:Y:S02]  /*1ef0*/  USEL UR8, URZ, 0x1, UP0 ;  /* 0x000000013f087887 */ /* 0x000fe40008000000 */
[----:B------:R-:W-:Y:S01]  /*1f00*/  USEL UR18, UR18, URZ, UP0 ;  /* 0x0000003f12127287 */ /* 0x000fe20008000000 */
[----:B------:R-:W-:-:S03]  /*1f10*/  SEL R5, R5, RZ, P0 ;  /* 0x000000ff05057207 */ /* 0x000fc60000000000 */
[----:B------:R-:W-:Y:S01]  /*1f20*/  LOP3.LUT R14, R14, UR8, RZ, 0x3c, !PT ;  /* 0x000000080e0e7c12 */ /* 0x000fe2000f8e3cff */
[----:B------:R-:W-:Y:S01]  /*1f30*/  UMOV UR8, 0x1 ;  /* 0x0000000100087882 */ /* 0x000fe20000000000 */
[----:B------:R-:W-:Y:S06]  /*1f40*/  @P1 BRA `(.L_x_32) ;  /* 0xfffffff800e41947 */ /* 0x000fec000383ffff */
.L_x_24:
[----:B------:R-:W-:Y:S01]  /*1f50*/  UISETP.NE.AND UP0, UPT, UR6, URZ, UPT ;  /* 0x0000003f0600728c */ /* 0x000fe2000bf05270 */
[----:B01----:R-:W0:Y:S03]  /*1f60*/  LDC R4, c[0x0][0x28c] ;  /* 0x0000a300ff047b82 */ /* 0x003e260000000800 */
[----:B------:R-:W-:-:S06]  /*1f70*/  USEL UR6, URZ, 0x1, !UP0 ;  /* 0x000000013f067887 */ /* 0x000fcc000c000000 */
[----:B------:R-:W-:Y:S02]  /*1f80*/  ISETP.NE.AND P0, PT, RZ, UR6, PT ;  /* 0x00000006ff007c0c */ /* 0x000fe4000bf05270 */
[----:B0-----:R-:W-:-:S11]  /*1f90*/  ISETP.GE.AND P1, PT, R4, 0x1, PT ;  /* 0x000000010400780c */ /* 0x001fd60003f26270 */
[----:B------:R-:W-:Y:S05]  /*1fa0*/  @!P0 BRA `(.L_x_33) ;  /* 0x0000000000248947 */ /* 0x000fea0003800000 */
[----:B------:R-:W-:Y:S02]  /*1fb0*/  WARPGROUP.DEPBAR.LE gsb0, 0x0 ;  /* 0x00008000000079c5 */ /* 0x000fe40000010000 */
[----:B------:R-:W-:Y:S01]  /*1fc0*/  FADD R37, R24, R37 ;  /* 0x0000002518257221 */ /* 0x000fe20000000000 */
[----:B------:R-:W-:Y:S01]  /*1fd0*/  FADD R32, R25, R32 ;  /* 0x0000002019207221 */ /* 0x000fe20000000000 */
[----:B------:R-:W-:Y:S01]  /*1fe0*/  FADD R35, R26, R35 ;  /* 0x000000231a237221 */ /* 0x000fe20000000000 */
[----:B------:R-:W-:Y:S01]  /*1ff0*/  FADD R22, R27, R22 ;  /* 0x000000161b167221 */ /* 0x000fe20000000000 */
[----:B------:R-:W-:Y:S01]  /*2000*/  FADD R33, R28, R33 ;  /* 0x000000211c217221 */ /* 0x000fe20000000000 */
[----:B------:R-:W-:Y:S01]  /*2010*/  FADD R20, R29, R20 ;  /* 0x000000141d147221 */ /* 0x000fe20000000000 */
[----:B------:R-:W-:Y:S01]  /*2020*/  FADD R23, R30, R23 ;  /* 0x000000171e177221 */ /* 0x000fe20000000000 */
[----:B------:R-:W-:-:S07]  /*2030*/  FADD R11, R11, R31 ;  /* 0x0000001f0b0b7221 */ /* 0x000fce0000000000 */
.L_x_33:
[----:B------:R-:W-:Y:S02]  /*2040*/  WARPGROUP.DEPBAR.LE gsb0, 0x0 ;  /* 0x00008000000079c5 */ /* 0x000fe40000010000 */
[----:B------:R-:W-:Y:S05]  /*2050*/  @!P1 BRA `(.L_x_34) ;  /* 0x0000000000549947 */ /* 0x000fea0003800000 */
[----:B------:R-:W-:-:S13]  /*2060*/  ISETP.NE.AND P0, PT, R34, 0x3, PT ;  /* 0x000000032200780c */ /* 0x000fda0003f05270 */
[----:B------:R-:W-:Y:S05]  /*2070*/  @!P0 BRA `(.L_x_35) ;  /* 0x0000000000048947 */ /* 0x000fea0003800000 */
[----:B------:R-:W-:Y:S01]  /*2080*/  BPT.TRAP 0x1 ;  /* 0x000000040000795c */ /* 0x000fe20000300000 */
.L_x_35:
[----:B------:R-:W-:Y:S01]  /*2090*/  ISETP.NE.AND P0, PT, R8, RZ, PT ;  /* 0x000000ff0800720c */ /* 0x000fe20003f05270 */
[----:B------:R-:W-:Y:S01]  /*20a0*/  BSSY B0, `(.L_x_36) ;  /* 0x000000e000007945 */ /* 0x000fe20003800000 */
[----:B------:R-:W-:-:S11]  /*20b0*/  ISETP.GT.U32.AND P1, PT, R7, 0x1, PT ;  /* 0x000000010700780c */ /* 0x000fd60003f24070 */
[----:B------:R-:W-:Y:S05]  /*20c0*/  @!P0 BRA `(.L_x_37) ;  /* 0x00000000002c8947 */ /* 0x000fea0003800000 */
[----:B------:R-:W-:-:S04]  /*20d0*/  UISETP.LT.AND UP0, UPT, UR9, 0x1, UPT ;  /* 0x000000010900788c */ /* 0x000fc8000bf01270 */
[----:B------:R-:W-:-:S04]  /*20e0*/  USEL UR8, UR9, 0x1, UP0 ;  /* 0x0000000109087887 */ /* 0x000fc80008000000 */
[----:B------:R-:W-:-:S04]  /*20f0*/  UIADD3 UR8, UR5, UR9, -UR8 ;  /* 0x0000000905087290 */ /* 0x000fc8000fffe808 */
[----:B------:R-:W-:-:S04]  /*2100*/  UIMAD.WIDE.U32 UR6, UR8, 0x51eb851f, URZ ;  /* 0x51eb851f080678a5 */ /* 0x000fc8000f8e003f */
[----:B------:R-:W-:-:S04]  /*2110*/  USHF.R.U32.HI UR6, URZ, 0x3, UR7 ;  /* 0x000000033f067899 */ /* 0x000fc80008011607 */
[----:B------:R-:W-:-:S04]  /*2120*/  UIMAD UR8, UR6, -0x19, UR8 ;  /* 0xffffffe7060878a4 */ /* 0x000fc8000f8e0208 */
[----:B------:R-:W-:-:S04]  /*2130*/  ULEA UR8, UR8, UR10, 0x3 ;  /* 0x0000000a08087291 */ /* 0x000fc8000f8e183f */
[----:B------:R-:W-:-:S06]  /*2140*/  UIADD3 UR8, UR8, 0xc8, URZ ;  /* 0x000000c808087890 */ /* 0x000fcc000fffe03f */
[----:B------:R-:W-:-:S05]  /*2150*/  IMAD.U32 R4, RZ, RZ, UR8 ;  /* 0x00000008ff047e24 */ /* 0x000fca000f8e00ff */
[----:B------:R-:W-:-:S04]  /*2160*/  PRMT R4, R3, 0x654, R4 ;  /* 0x0000065403047816 */ /* 0x000fc80000000004 */
[----:B------:R0:W-:Y:S03]  /*2170*/  SYNCS.ARRIVE.TRANS64.RED.A1T0 RZ, [R4+URZ], RZ ;  /* 0x000000ff04ff79a7 */ /* 0x0001e6000810043f */
.L_x_37:
[----:B------:R-:W-:Y:S05]  /*2180*/  BSYNC B0 ;  /* 0x0000000000007941 */ /* 0x000fea0003800000 */
.L_x_36:
[----:B------:R-:W-:Y:S05]  /*2190*/  @P1 BRA `(.L_x_34) ;  /* 0x0000000000041947 */ /* 0x000fea0003800000 */
[----:B------:R-:W-:Y:S01]  /*21a0*/  BPT.TRAP 0x1 ;  /* 0x000000040000795c */ /* 0x000fe20000300000 */
.L_x_34:
[----:B------:R-:W1:Y:S01]  /*21b0*/  LDC R25, c[0x0][0x288] ;  /* 0x0000a200ff197b82 */ /* 0x000e620000000800 */
[--C-:B0-----:R-:W-:Y:S01]  /*21c0*/  SHF.R.U32.HI R4, RZ, 0x2, R6.reuse ;  /* 0x00000002ff047819 */ /* 0x101fe20000011606 */
[----:B------:R-:W-:Y:S01]  /*21d0*/  IMAD.SHL.U32 R19, R13, 0x10, RZ ;  /* 0x000000100d137824 */ /* 0x000fe200078e00ff */
[----:B------:R-:W-:Y:S01]  /*21e0*/  SHF.R.U32.HI R14, RZ, 0x7, R6 ;  /* 0x00000007ff0e7819 */ /* 0x000fe20000011606 */
[----:B------:R-:W-:Y:S01]  /*21f0*/  UIADD3 UR5, UR9, UR5, URZ ;  /* 0x0000000509057290 */ /* 0x000fe2000fffe03f */
[----:B------:R-:W-:Y:S01]  /*2200*/  LOP3.LUT R12, R6, 0x60, RZ, 0xc0, !PT ;  /* 0x00000060060c7812 */ /* 0x000fe200078ec0ff */
[----:B------:R-:W-:Y:S01]  /*2210*/  ULDC UR12, c[0x0][0x284] ;  /* 0x0000a100000c7ab9 */ /* 0x000fe20000000800 */
[----:B------:R-:W-:Y:S01]  /*2220*/  LOP3.LUT R5, R4, 0x7, RZ, 0xc0, !PT ;  /* 0x0000000704057812 */ /* 0x000fe200078ec0ff */
[----:B------:R-:W-:Y:S01]  /*2230*/  UISETP.GT.U32.AND UP0, UPT, UR5, 0x18, UPT ;  /* 0x000000180500788c */ /* 0x000fe2000bf04070 */
[----:B------:R-:W-:Y:S01]  /*2240*/  LOP3.LUT R4, R14, 0x1, RZ, 0xc0, !PT ;  /* 0x000000010e047812 */ /* 0x000fe200078ec0ff */
[----:B------:R-:W-:Y:S01]  /*2250*/  UISETP.GE.U32.AND UP1, UPT, UR9, 0x19, UPT ;  /* 0x000000190900788c */ /* 0x000fe2000bf26070 */
[----:B------:R-:W-:Y:S01]  /*2260*/  SHF.R.U32.HI R14, RZ, 0x1, R12 ;  /* 0x00000001ff0e7819 */ /* 0x000fe2000001160c */
[----:B------:R-:W-:Y:S01]  /*2270*/  UISETP.LT.U32.AND UP0, UPT, UR9, 0x19, UP0 ;  /* 0x000000190900788c */ /* 0x000fe20008701070 */
[----:B------:R-:W-:Y:S01]  /*2280*/  LOP3.LUT R12, R6, 0x3, RZ, 0xc0, !PT ;  /* 0x00000003060c7812 */ /* 0x000fe200078ec0ff */
[----:B------:R-:W-:Y:S01]  /*2290*/  IMAD.SHL.U32 R18, R4, 0x40, RZ ;  /* 0x0000004004127824 */ /* 0x000fe200078e00ff */
[----:B------:R-:W-:Y:S01]  /*22a0*/  IADD3 R17, RZ, -R14, -R5 ;  /* 0x8000000eff117210 */ /* 0x000fe20007ffe805 */
[----:B------:R-:W-:Y:S01]  /*22b0*/  ULDC.64 UR10, c[0x0][0x5d0] ;  /* 0x00017400000a7ab9 */ /* 0x000fe20000000a00 */
[----:B------:R-:W-:Y:S01]  /*22c0*/  SHF.R.S32.HI R28, RZ, 0x1f, R21 ;  /* 0x0000001fff1c7819 */ /* 0x000fe20000011415 */
[----:B------:R-:W-:Y:S01]  /*22d0*/  UIMAD.WIDE.U32 UR6, UR5, 0x51eb851f, URZ ;  /* 0x51eb851f050678a5 */ /* 0x000fe2000f8e003f */
[----:B------:R-:W-:Y:S01]  /*22e0*/  LOP3.LUT R15, R18, 0x40, R5, 0xe2, !PT ;  /* 0x00000040120f7812 */ /* 0x000fe200078ee205 */
[----:B------:R-:W-:Y:S01]  /*22f0*/  USEL UR8, URZ, 0x1, !UP0 ;  /* 0x000000013f087887 */ /* 0x000fe2000c000000 */
[----:B------:R-:W-:Y:S01]  /*2300*/  IMAD R18, R4, -0x40, R17 ;  /* 0xffffffc004127824 */ /* 0x000fe200078e0211 */
[----:B------:R-:W-:Y:S01]  /*2310*/  USHF.R.U32.HI UR6, URZ, 0x3, UR7 ;  /* 0x000000033f067899 */ /* 0x000fe20008011607 */
[----:B------:R-:W-:Y:S01]  /*2320*/  IMAD R4, R28, UR10, RZ ;  /* 0x0000000a1c047c24 */ /* 0x000fe2000f8e02ff */
[----:B-1----:R-:W-:Y:S01]  /*2330*/  ISETP.GE.AND P0, PT, R19, R25, PT ;  /* 0x000000191300720c */ /* 0x002fe20003f06270 */
[----:B------:R-:W-:Y:S01]  /*2340*/  IMAD R24, R12, -0x2, R25 ;  /* 0xfffffffe0c187824 */ /* 0x000fe200078e0219 */
[----:B------:R-:W-:Y:S01]  /*2350*/  ULOP3.LUT UR4, UR4, UR8, URZ, 0x3c, !UPT ;  /* 0x0000000804047292 */ /* 0x000fe2000f8e3c3f */
[----:B------:R-:W-:Y:S01]  /*2360*/  IMAD.SHL.U32 R25, R16, 0x80, RZ ;  /* 0x0000008010197824 */ /* 0x000fe200078e00ff */
[----:B------:R-:W-:Y:S01]  /*2370*/  UIMAD UR5, UR6, -0x19, UR5 ;  /* 0xffffffe7060578a4 */ /* 0x000fe2000f8e0205 */
[----:B------:R-:W-:Y:S01]  /*2380*/  IMAD.SHL.U32 R12, R6, 0x2, RZ ;  /* 0x00000002060c7824 */ /* 0x000fe200078e00ff */
[----:B------:R-:W-:Y:S01]  /*2390*/  @UP1 ULOP3.LUT UR4, UR4, 0x1, UR6, 0x78, !UPT ;  /* 0x0000000104041892 */ /* 0x000fe2000f8e7806 */
[----:B------:R-:W-:Y:S01]  /*23a0*/  IMAD.WIDE R16, R16, 0x80, RZ ;  /* 0x0000008010107825 */ /* 0x000fe200078e02ff */
[----:B------:R-:W-:-:S02]  /*23b0*/  ISETP.GE.OR P0, PT, R25, UR12, P0 ;  /* 0x0000000c19007c0c */ /* 0x000fc40008706670 */
[----:B------:R-:W-:Y:S01]  /*23c0*/  LOP3.LUT R12, R19, 0x6, R12, 0xf8, !PT ;  /* 0x00000006130c7812 */ /* 0x000fe200078ef80c */
[----:B------:R-:W-:Y:S01]  /*23d0*/  IMAD R27, R21, UR11, R4 ;  /* 0x0000000b151b7c24 */ /* 0x000fe2000f8e0204 */
[----:B------:R-:W-:Y:S01]  /*23e0*/  IADD3 R30, -R25, UR12, R18 ;  /* 0x0000000c191e7c10 */ /* 0x000fe2000fffe112 */
[----:B------:R-:W-:Y:S01]  /*23f0*/  IMAD.IADD R31, R24, 0x1, -R19 ;  /* 0x00000001181f7824 */ /* 0x000fe200078e0a13 */
[----:B------:R-:W-:Y:S01]  /*2400*/  SHF.R.S32.HI R13, RZ, 0x1f, R12 ;  /* 0x0000001fff0d7819 */ /* 0x000fe2000001140c */
[----:B------:R-:W-:Y:S01]  /*2410*/  IMAD.MOV.U32 R24, RZ, RZ, -0x1 ;  /* 0xffffffffff187424 */ /* 0x000fe200078e00ff */
[----:B------:R-:W-:Y:S01]  /*2420*/  LOP3.LUT R29, R16, R15, R14, 0xfe, !PT ;  /* 0x0000000f101d7212 */ /* 0x000fe200078efe0e */
[----:B------:R-:W-:-:S04]  /*2430*/  IMAD.WIDE.U32 R4, R21, UR10, R12 ;  /* 0x0000000a15047c25 */ /* 0x000fc8000f8e000c */
[----:B------:R-:W-:Y:S01]  /*2440*/  IMAD.IADD R5, R5, 0x1, R27 ;  /* 0x0000000105057824 */ /* 0x000fe200078e021b */
[----:B------:R-:W-:Y:S06]  /*2450*/  @P0 BRA `(.L_x_38) ;  /* 0x0000000800c40947 */ /* 0x000fec0003800000 */
[----:B------:R-:W0:Y:S01]  /*2460*/  LDC.64 R26, c[0x0][0x5c8] ;  /* 0x00017200ff1a7b82 */ /* 0x000e220000000a00 */
[----:B------:R-:W-:Y:S01]  /*2470*/  ULDC.64 UR6, c[0x0][0x5c0] ;  /* 0x0001700000067ab9 */ /* 0x000fe20000000a00 */
[----:B------:R-:W-:Y:S01]  /*2480*/  BSSY B0, `(.L_x_38) ;  /* 0x00000ae000007945 */ /* 0x000fe20003800000 */
[-C--:B0-----:R-:W-:Y:S02]  /*2490*/  IMAD R14, R17, R26.reuse, RZ ;  /* 0x0000001a110e7224 */ /* 0x081fe400078e02ff */
[----:B------:R-:W-:-:S04]  /*24a0*/  IMAD.WIDE.U32 R4, R29, R26, R4 ;  /* 0x0000001a1d047225 */ /* 0x000fc800078e0004 */
[----:B------:R-:W-:Y:S01]  /*24b0*/  IMAD R15, R29, R27, R14 ;  /* 0x0000001b1d0f7224 */ /* 0x000fe200078e020e */
[----:B------:R-:W-:Y:S02]  /*24c0*/  LEA R14, P0, R26, R4, 0x3 ;  /* 0x000000041a0e7211 */ /* 0x000fe400078018ff */
[----:B------:R-:W-:Y:S01]  /*24d0*/  IADD3 R18, P1, R4, UR6, RZ ;  /* 0x0000000604127c10 */ /* 0x000fe2000ff3e0ff */
[----:B------:R-:W-:Y:S01]  /*24e0*/  IMAD.IADD R15, R5, 0x1, R15 ;  /* 0x00000001050f7824 */ /* 0x000fe200078e020f */
[----:B------:R-:W-:-:S04]  /*24f0*/  IADD3 R4, P3, R14, UR6, RZ ;  /* 0x000000060e047c10 */ /* 0x000fc8000ff7e0ff */
[----:B------:R-:W-:Y:S02]  /*2500*/  LEA.HI.X R5, R26, R15, R27, 0x3, P0 ;  /* 0x0000000f1a057211 */ /* 0x000fe400000f1c1b */
[----:B----45:R-:W-:Y:S02]  /*2510*/  FSETP.NEU.AND P0, PT, R10, RZ, PT ;  /* 0x000000ff0a00720b */ /* 0x030fe40003f0d000 */
[----:B------:R-:W-:Y:S02]  /*2520*/  IADD3.X R19, R15, UR7, RZ, P1, !PT ;  /* 0x000000070f137c10 */ /* 0x000fe40008ffe4ff */
[----:B------:R-:W-:-:S09]  /*2530*/  IADD3.X R5, R5, UR7, RZ, P3, !PT ;  /* 0x0000000705057c10 */ /* 0x000fd20009ffe4ff */
[----:B------:R-:W-:Y:S05]  /*2540*/  @!P0 BRA `(.L_x_39) ;  /* 0x0000000400fc8947 */ /* 0x000fea0003800000 */
[----:B------:R-:W-:Y:S01]  /*2550*/  ULDC.64 UR6, c[0x0][0x5b8] ;  /* 0x00016e0000067ab9 */ /* 0x000fe20000000a00 */
[----:B------:R-:W-:Y:S01]  /*2560*/  ISETP.GE.AND P0, PT, R30, 0x1, PT ;  /* 0x000000011e00780c */ /* 0x000fe20003f06270 */
[----:B------:R-:W-:Y:S01]  /*2570*/  IMAD R26, R28, UR6, RZ ;  /* 0x000000061c1a7c24 */ /* 0x000fe2000f8e02ff */
[----:B------:R-:W-:Y:S01]  /*2580*/  ULDC.64 UR10, c[0x0][0x5a8] ;  /* 0x00016a00000a7ab9 */ /* 0x000fe20000000a00 */
[----:B------:R-:W-:Y:S01]  /*2590*/  IMAD.WIDE.U32 R14, R21, UR6, R12 ;  /* 0x00000006150e7c25 */ /* 0x000fe2000f8e000c */
[----:B------:R-:W-:Y:S01]  /*25a0*/  ISETP.LT.OR P4, PT, R31, 0x1, !P0 ;  /* 0x000000011f00780c */ /* 0x000fe20004781670 */
[----:B------:R-:W-:Y:S02]  /*25b0*/  BSSY B1, `(.L_x_40) ;  /* 0x000000c000017945 */ /* 0x000fe40003800000 */
[----:B------:R-:W-:Y:S01]  /*25c0*/  IMAD R21, R21, UR7, R26 ;  /* 0x0000000715157c24 */ /* 0x000fe2000f8e021a */
[----:B------:R-:W-:-:S03]  /*25d0*/  ULDC.64 UR6, c[0x0][0x5b0] ;  /* 0x00016c0000067ab9 */ /* 0x000fc60000000a00 */
[----:B------:R-:W-:Y:S02]  /*25e0*/  IMAD.IADD R15, R15, 0x1, R21 ;  /* 0x000000010f0f7824 */ /* 0x000fe400078e0215 */
[----:B------:R-:W-:Y:S02]  /*25f0*/  IMAD R21, R17, UR6, RZ ;  /* 0x0000000611157c24 */ /* 0x000fe4000f8e02ff */
[----:B------:R-:W-:-:S04]  /*2600*/  IMAD.WIDE.U32 R12, R29, UR6, R14 ;  /* 0x000000061d0c7c25 */ /* 0x000fc8000f8e000e */
[----:B------:R-:W-:Y:S01]  /*2610*/  IMAD R21, R29, UR7, R21 ;  /* 0x000000071d157c24 */ /* 0x000fe2000f8e0215 */
[----:B------:R-:W-:-:S04]  /*2620*/  IADD3 R12, P1, R12, UR10, RZ ;  /* 0x0000000a0c0c7c10 */ /* 0x000fc8000ff3e0ff */
[--C-:B------:R-:W-:Y:S02]  /*2630*/  IADD3.X R13, R13, UR11, R21.reuse, P1, !PT ;  /* 0x0000000b0d0d7c10 */ /* 0x100fe40008ffe415 */
[----:B------:R-:W-:Y:S01]  /*2640*/  PRMT R21, RZ, 0x7610, R21 ;  /* 0x00007610ff157816 */ /* 0x000fe20000000015 */
[----:B------:R-:W-:Y:S06]  /*2650*/  @P4 BRA `(.L_x_41) ;  /* 0x0000000000044947 */ /* 0x000fec0003800000 */
[----:B------:R0:W5:Y:S02]  /*2660*/  LDG.E.U8 R21, desc[UR16][R12.64] ;  /* 0x000000100c157981 */ /* 0x000164000c1e1100 */
.L_x_41:
[----:B------:R-:W-:Y:S05]  /*2670*/  BSYNC B1 ;  /* 0x0000000000017941 */ /* 0x000fea0003800000 */
.L_x_40:
[----:B-----5:R-:W-:Y:S01]  /*2680*/  LOP3.LUT R21, R21, 0xff, RZ, 0xc0, !PT ;  /* 0x000000ff15157812 */ /* 0x020fe200078ec0ff */
[----:B------:R-:W-:Y:S01]  /*2690*/  BSSY B1, `(.L_x_42) ;  /* 0x000000b000017945 */ /* 0x000fe20003800000 */
[----:B------:R-:W-:Y:S02]  /*26a0*/  ISETP.LT.OR P3, PT, R31, 0x2, !P0 ;  /* 0x000000021f00780c */ /* 0x000fe40004761670 */
[----:B------:R-:W-:-:S05]  /*26b0*/  F2FP.F16.E4M3.UNPACK_B R21, R21 ;  /* 0x00000015ff15723e */ /* 0x000fca00020006ff */
[----:B------:R-:W-:-:S05]  /*26c0*/  HADD2.F32 R21, -RZ, R21.H0_H0 ;  /* 0x20000015ff157230 */ /* 0x000fca0000004100 */
[----:B------:R-:W-:Y:S01]  /*26d0*/  FMUL R26, R21, R10 ;  /* 0x0000000a151a7220 */ /* 0x000fe20000400000 */
[----:B------:R-:W-:-:S03]  /*26e0*/  PRMT R21, RZ, 0x7610, R21 ;  /* 0x00007610ff157816 */ /* 0x000fc60000000015 */
[----:B--2---:R-:W-:-:S05]  /*26f0*/  FFMA R26, R37, R2, R26 ;  /* 0x00000002251a7223 */ /* 0x004fca000000001a */
[----:B------:R-:W-:-:S05]  /*2700*/  F2FP.SATFINITE.E4M3.F32.PACK_AB_MERGE_C R25, RZ, R26, RZ ;  /* 0x0000001aff19723e */ /* 0x000fca00048070ff */
[----:B------:R1:W-:Y:S01]  /*2710*/  @!P4 STG.E.U8 desc[UR16][R18.64], R25 ;  /* 0x000000191200c986 */ /* 0x0003e2000c101110 */
[----:B------:R-:W-:Y:S05]  /*2720*/  @P3 BRA `(.L_x_43) ;  /* 0x0000000000043947 */ /* 0x000fea0003800000 */
[----:B------:R2:W5:Y:S02]  /*2730*/  LDG.E.U8 R21, desc[UR16][R12.64+0x1] ;  /* 0x000001100c157981 */ /* 0x000564000c1e1100 */
.L_x_43:
[----:B------:R-:W-:Y:S05]  /*2740*/  BSYNC B1 ;  /* 0x0000000000017941 */ /* 0x000fea0003800000 */
.L_x_42:
[----:B-----5:R-:W-:Y:S01]  /*2750*/  LOP3.LUT R21, R21, 0xff, RZ, 0xc0, !PT ;  /* 0x000000ff15157812 */ /* 0x020fe200078ec0ff */
[----:B------:R-:W-:Y:S01]  /*2760*/  BSSY B1, `(.L_x_44) ;  /* 0x0000013000017945 */ /* 0x000fe20003800000 */
[----:B-1----:R-:W-:Y:S02]  /*2770*/  IADD3 R25, P1, R29, 0x8, RZ ;  /* 0x000000081d197810 */ /* 0x002fe40007f3e0ff */
[----:B------:R-:W-:-:S03]  /*2780*/  F2FP.F16.E4M3.UNPACK_B R21, R21 ;  /* 0x00000015ff15723e */ /* 0x000fc600020006ff */
[----:B------:R-:W-:Y:S01]  /*2790*/  IMAD.X R16, RZ, RZ, R17, P1 ;  /* 0x000000ffff107224 */ /* 0x000fe200008e0611 */
[----:B------:R-:W-:Y:S01]  /*27a0*/  ISETP.GE.AND P1, PT, R30, 0x9, PT ;  /* 0x000000091e00780c */ /* 0x000fe20003f26270 */
[----:B------:R-:W-:Y:S02]  /*27b0*/  HADD2.F32 R21, -RZ, R21.H0_H0 ;  /* 0x20000015ff157230 */ /* 0x000fe40000004100 */
[----:B------:R-:W-:Y:S01]  /*27c0*/  IMAD R16, R16, UR6, RZ ;  /* 0x0000000610107c24 */ /* 0x000fe2000f8e02ff */
[----:B------:R-:W-:Y:S01]  /*27d0*/  ISETP.LT.OR P5, PT, R31, 0x1, !P1 ;  /* 0x000000011f00780c */ /* 0x000fe20004fa1670 */
[----:B------:R-:W-:-:S04]  /*27e0*/  IMAD.WIDE.U32 R14, R25, UR6, R14 ;  /* 0x00000006190e7c25 */ /* 0x000fc8000f8e000e */
[----:B------:R-:W-:Y:S01]  /*27f0*/  FMUL R21, R21, R10 ;  /* 0x0000000a15157220 */ /* 0x000fe20000400000 */
[----:B------:R-:W-:-:S03]  /*2800*/  IMAD R25, R25, UR7, R16 ;  /* 0x0000000719197c24 */ /* 0x000fc6000f8e0210 */
[----:B------:R-:W-:Y:S01]  /*2810*/  FFMA R21, R32, R2, R21 ;  /* 0x0000000220157223 */ /* 0x000fe20000000015 */
[----:B------:R-:W-:Y:S02]  /*2820*/  IADD3 R14, P4, R14, UR10, RZ ;  /* 0x0000000a0e0e7c10 */ /* 0x000fe4000ff9e0ff */
[----:B------:R-:W-:Y:S02]  /*2830*/  PRMT R16, RZ, 0x7610, R16 ;  /* 0x00007610ff107816 */ /* 0x000fe40000000010 */
[----:B------:R-:W-:Y:S02]  /*2840*/  F2FP.SATFINITE.E4M3.F32.PACK_AB_MERGE_C R21, RZ, R21, RZ ;  /* 0x00000015ff15723e */ /* 0x000fe400048070ff */
[----:B------:R-:W-:-:S03]  /*2850*/  IADD3.X R15, R15, UR11, R25, P4, !PT ;  /* 0x0000000b0f0f7c10 */ /* 0x000fc6000a7fe419 */
[----:B------:R1:W-:Y:S01]  /*2860*/  @!P3 STG.E.U8 desc[UR16][R18.64+0x1], R21 ;  /* 0x000001151200b986 */ /* 0x0003e2000c101110 */
[----:B------:R-:W-:Y:S05]  /*2870*/  @P5 BRA `(.L_x_45) ;  /* 0x0000000000045947 */ /* 0x000fea0003800000 */
[----:B------:R3:W5:Y:S02]  /*2880*/  LDG.E.U8 R16, desc[UR16][R14.64] ;  /* 0x000000100e107981 */ /* 0x000764000c1e1100 */
.L_x_45:
[----:B------:R-:W-:Y:S05]  /*2890*/  BSYNC B1 ;  /* 0x0000000000017941 */ /* 0x000fea0003800000 */
.L_x_44:
[----:B-----5:R-:W-:Y:S01]  /*28a0*/  LOP3.LUT R16, R16, 0xff, RZ, 0xc0, !PT ;  /* 0x000000ff10107812 */ /* 0x020fe200078ec0ff */
[----:B------:R-:W-:Y:S01]  /*28b0*/  BSSY B1, `(.L_x_46) ;  /* 0x000000b000017945 */ /* 0x000fe20003800000 */
[----:B------:R-:W-:Y:S02]  /*28c0*/  ISETP.LT.OR P3, PT, R31, 0x2, !P1 ;  /* 0x000000021f00780c */ /* 0x000fe40004f61670 */
[----:B------:R-:W-:-:S05]  /*28d0*/  F2FP.F16.E4M3.UNPACK_B R16, R16 ;  /* 0x00000010ff10723e */ /* 0x000fca00020006ff */
[----:B------:R-:W-:-:S05]  /*28e0*/  HADD2.F32 R17, -RZ, R16.H0_H0 ;  /* 0x20000010ff117230 */ /* 0x000fca0000004100 */
[----:B------:R-:W-:-:S04]  /*28f0*/  FMUL R16, R17, R10 ;  /* 0x0000000a11107220 */ /* 0x000fc80000400000 */
[----:B------:R-:W-:-:S05]  /*2900*/  FFMA R16, R35, R2, R16 ;  /* 0x0000000223107223 */ /* 0x000fca0000000010 */
[----:B------:R-:W-:Y:S02]  /*2910*/  F2FP.SATFINITE.E4M3.F32.PACK_AB_MERGE_C R17, RZ, R16, RZ ;  /* 0x00000010ff11723e */ /* 0x000fe400048070ff */
[----:B------:R-:W-:-:S03]  /*2920*/  PRMT R16, RZ, 0x7610, R16 ;  /* 0x00007610ff107816 */ /* 0x000fc60000000010 */
[----:B------:R4:W-:Y:S01]  /*2930*/  @!P5 STG.E.U8 desc[UR16][R4.64], R17 ;  /* 0x000000110400d986 */ /* 0x0009e2000c101110 */
[----:B------:R-:W-:Y:S05]  /*2940*/  @P3 BRA `(.L_x_47) ;  /* 0x0000000000043947 */ /* 0x000fea0003800000 */
[----:B------:R0:W5:Y:S02]  /*2950*/  LDG.E.U8 R16, desc[UR16][R14.64+0x1] ;  /* 0x000001100e107981 */ /* 0x000164000c1e1100 */
.L_x_47:
[----:B------:R-:W-:Y:S05]  /*2960*/  BSYNC B1 ;  /* 0x0000000000017941 */ /* 0x000fea0003800000 */
.L_x_46:
[----:B-----5:R-:W-:Y:S01]  /*2970*/  LOP3.LUT R16, R16, 0xff, RZ, 0xc0, !PT ;  /* 0x000000ff10107812 */ /* 0x020fe200078ec0ff */
[----:B------:R-:W-:Y:S01]  /*2980*/  BSSY B1, `(.L_x_48) ;  /* 0x000000b000017945 */ /* 0x000fe20003800000 */
[----:B------:R-:W-:Y:S02]  /*2990*/  ISETP.LT.OR P4, PT, R31, 0x9, !P0 ;  /* 0x000000091f00780c */ /* 0x000fe40004781670 */
[----:B------:R-:W-:-:S05]  /*29a0*/  F2FP.F16.E4M3.UNPACK_B R16, R16 ;  /* 0x00000010ff10723e */ /* 0x000fca00020006ff */
[----:B----4-:R-:W-:Y:S01]  /*29b0*/  HADD2.F32 R17, -RZ, R16.H0_H0 ;  /* 0x20000010ff117230 */ /* 0x010fe20000004100 */
[----:B------:R-:W-:-:S04]  /*29c0*/  PRMT R16, RZ, 0x7610, R16 ;  /* 0x00007610ff107816 */ /* 0x000fc80000000010 */
[----:B------:R-:W-:-:S04]  /*29d0*/  FMUL R17, R17, R10 ;  /* 0x0000000a11117220 */ /* 0x000fc80000400000 */
[----:B------:R-:W-:-:S05]  /*29e0*/  FFMA R17, R22, R2, R17 ;  /* 0x0000000216117223 */ /* 0x000fca0000000011 */
[----:B------:R-:W-:-:S05]  /*29f0*/  F2FP.SATFINITE.E4M3.F32.PACK_AB_MERGE_C R17, RZ, R17, RZ ;  /* 0x00000011ff11723e */ /* 0x000fca00048070ff */
[----:B------:R4:W-:Y:S01]  /*2a00*/  @!P3 STG.E.U8 desc[UR16][R4.64+0x1], R17 ;  /* 0x000001110400b986 */ /* 0x0009e2000c101110 */
[----:B------:R-:W-:Y:S05]  /*2a10*/  @P4 BRA `(.L_x_49) ;  /* 0x0000000000044947 */ /* 0x000fea0003800000 */
[----:B------:R0:W5:Y:S02]  /*2a20*/  LDG.E.U8 R16, desc[UR16][R12.64+0x8] ;  /* 0x000008100c107981 */ /* 0x000164000c1e1100 */
.L_x_49:
[----:B------:R-:W-:Y:S05]  /*2a30*/  BSYNC B1 ;  /* 0x0000000000017941 */ /* 0x000fea0003800000 */
.L_x_48:
[----:B-----5:R-:W-:Y:S01]  /*2a40*/  LOP3.LUT R16, R16, 0xff, RZ, 0xc0, !PT ;  /* 0x000000ff10107812 */ /* 0x020fe200078ec0ff */
[----:B------:R-:W-:Y:S01]  /*2a50*/  BSSY B1, `(.L_x_50) ;  /* 0x000000b000017945 */ /* 0x000fe20003800000 */
[----:B------:R-:W-:Y:S02]  /*2a60*/  ISETP.LT.OR P0, PT, R31, 0xa, !P0 ;  /* 0x0000000a1f00780c */ /* 0x000fe40004701670 */
[----:B------:R-:W-:-:S05]  /*2a70*/  F2FP.F16.E4M3.UNPACK_B R16, R16 ;  /* 0x00000010ff10723e */ /* 0x000fca00020006ff */
[----:B----4-:R-:W-:-:S05]  /*2a80*/  HADD2.F32 R17, -RZ, R16.H0_H0 ;  /* 0x20000010ff117230 */ /* 0x010fca0000004100 */
[----:B------:R-:W-:-:S04]  /*2a90*/  FMUL R16, R17, R10 ;  /* 0x0000000a11107220 */ /* 0x000fc80000400000 */
[----:B------:R-:W-:-:S05]  /*2aa0*/  FFMA R16, R33, R2, R16 ;  /* 0x0000000221107223 */ /* 0x000fca0000000010 */
[----:B------:R-:W-:Y:S02]  /*2ab0*/  F2FP.SATFINITE.E4M3.F32.PACK_AB_MERGE_C R17, RZ, R16, RZ ;  /* 0x00000010ff11723e */ /* 0x000fe400048070ff */
[----:B------:R-:W-:-:S03]  /*2ac0*/  PRMT R16, RZ, 0x7610, R16 ;  /* 0x00007610ff107816 */ /* 0x000fc60000000010 */
[----:B------:R4:W-:Y:S01]  /*2ad0*/  @!P4 STG.E.U8 desc[UR16][R18.64+0x8], R17 ;  /* 0x000008111200c986 */ /* 0x0009e2000c101110 */
[----:B------:R-:W-:Y:S05]  /*2ae0*/  @P0 BRA `(.L_x_51) ;  /* 0x0000000000040947 */ /* 0x000fea0003800000 */
[----:B------:R0:W5:Y:S02]  /*2af0*/  LDG.E.U8 R16, desc[UR16][R12.64+0x9] ;  /* 0x000009100c107981 */ /* 0x000164000c1e1100 */
.L_x_51:
[----:B------:R-:W-:Y:S05]  /*2b00*/  BSYNC B1 ;  /* 0x0000000000017941 */ /* 0x000fea0003800000 */
.L_x_50:
[----:B-----5:R-:W-:Y:S01]  /*2b10*/  LOP3.LUT R16, R16, 0xff, RZ, 0xc0, !PT ;  /* 0x000000ff10107812 */ /* 0x020fe200078ec0ff */
[----:B------:R-:W-:Y:S01]  /*2b20*/  BSSY B1, `(.L_x_52) ;  /* 0x000000b000017945 */ /* 0x000fe20003800000 */
[----:B------:R-:W-:Y:S02]  /*2b30*/  ISETP.LT.OR P3, PT, R31, 0x9, !P1 ;  /* 0x000000091f00780c */ /* 0x000fe40004f61670 */
[----:B------:R-:W-:Y:S02]  /*2b40*/  F2FP.F16.E4M3.UNPACK_B R16, R16 ;  /* 0x00000010ff10723e */ /* 0x000fe400020006ff */
[----:B0-2---:R-:W-:-:S03]  /*2b50*/  PRMT R12, RZ, 0x7610, R12 ;  /* 0x00007610ff0c7816 */ /* 0x005fc6000000000c */
[----:B------:R-:W-:-:S05]  /*2b60*/  HADD2.F32 R13, -RZ, R16.H0_H0 ;  /* 0x20000010ff0d7230 */ /* 0x000fca0000004100 */
[----:B------:R-:W-:-:S04]  /*2b70*/  FMUL R13, R13, R10 ;  /* 0x0000000a0d0d7220 */ /* 0x000fc80000400000 */
[----:B------:R-:W-:-:S05]  /*2b80*/  FFMA R13, R20, R2, R13 ;  /* 0x00000002140d7223 */ /* 0x000fca000000000d */
[----:B------:R-:W-:-:S05]  /*2b90*/  F2FP.SATFINITE.E4M3.F32.PACK_AB_MERGE_C R13, RZ, R13, RZ ;  /* 0x0000000dff0d723e */ /* 0x000fca00048070ff */
[----:B------:R0:W-:Y:S01]  /*2ba0*/  @!P0 STG.E.U8 desc[UR16][R18.64+0x9], R13 ;  /* 0x0000090d12008986 */ /* 0x0001e2000c101110 */
[----:B------:R-:W-:Y:S05]  /*2bb0*/  @P3 BRA `(.L_x_53) ;  /* 0x0000000000043947 */ /* 0x000fea0003800000 */
[----:B------:R2:W5:Y:S02]  /*2bc0*/  LDG.E.U8 R12, desc[UR16][R14.64+0x8] ;  /* 0x000008100e0c7981 */ /* 0x000564000c1e1100 */
.L_x_53:
[----:B------:R-:W-:Y:S05]  /*2bd0*/  BSYNC B1 ;  /* 0x0000000000017941 */ /* 0x000fea0003800000 */
.L_x_52:
[----:B-----5:R-:W-:Y:S01]  /*2be0*/  LOP3.LUT R12, R12, 0xff, RZ, 0xc0, !PT ;  /* 0x000000ff0c0c7812 */ /* 0x020fe200078ec0ff */
[----:B------:R-:W-:Y:S01]  /*2bf0*/  BSSY B1, `(.L_x_54) ;  /* 0x000000b000017945 */ /* 0x000fe20003800000 */
[----:B------:R-:W-:Y:S02]  /*2c00*/  ISETP.LT.OR P1, PT, R31, 0xa, !P1 ;  /* 0x0000000a1f00780c */ /* 0x000fe40004f21670 */
[----:B------:R-:W-:-:S05]  /*2c10*/  F2FP.F16.E4M3.UNPACK_B R12, R12 ;  /* 0x0000000cff0c723e */ /* 0x000fca00020006ff */
[----:B0-----:R-:W-:-:S05]  /*2c20*/  HADD2.F32 R13, -RZ, R12.H0_H0 ;  /* 0x2000000cff0d7230 */ /* 0x001fca0000004100 */
[----:B------:R-:W-:-:S04]  /*2c30*/  FMUL R12, R13, R10 ;  /* 0x0000000a0d0c7220 */ /* 0x000fc80000400000 */
[----:B------:R-:W-:-:S05]  /*2c40*/  FFMA R12, R23, R2, R12 ;  /* 0x00000002170c7223 */ /* 0x000fca000000000c */
[----:B------:R-:W-:Y:S02]  /*2c50*/  F2FP.SATFINITE.E4M3.F32.PACK_AB_MERGE_C R13, RZ, R12, RZ ;  /* 0x0000000cff0d723e */ /* 0x000fe400048070ff */
[----:B------:R-:W-:-:S03]  /*2c60*/  PRMT R12, RZ, 0x7610, R12 ;  /* 0x00007610ff0c7816 */ /* 0x000fc6000000000c */
[----:B------:R0:W-:Y:S01]  /*2c70*/  @!P3 STG.E.U8 desc[UR16][R4.64+0x8], R13 ;  /* 0x0000080d0400b986 */ /* 0x0001e2000c101110 */
[----:B------:R-:W-:Y:S05]  /*2c80*/  @P1 BRA `(.L_x_55) ;  /* 0x0000000000041947 */ /* 0x000fea0003800000 */
[----:B------:R0:W5:Y:S02]  /*2c90*/  LDG.E.U8 R12, desc[UR16][R14.64+0x9] ;  /* 0x000009100e0c7981 */ /* 0x000164000c1e1100 */
.L_x_55:
[----:B------:R-:W-:Y:S05]  /*2ca0*/  BSYNC B1 ;  /* 0x0000000000017941 */ /* 0x000fea0003800000 */
.L_x_54:
[----:B------:R-:W-:Y:S05]  /*2cb0*/  @P1 BRA `(.L_x_56) ;  /* 0x0000000000a81947 */ /* 0x000fea0003800000 */
[----:B-----5:R-:W-:-:S04]  /*2cc0*/  LOP3.LUT R12, R12, 0xff, RZ, 0xc0, !PT ;  /* 0x000000ff0c0c7812 */ /* 0x020fc800078ec0ff */
[----:B------:R-:W-:-:S05]  /*2cd0*/  F2FP.F16.E4M3.UNPACK_B R12, R12 ;  /* 0x0000000cff0c723e */ /* 0x000fca00020006ff */
[----:B0-----:R-:W-:-:S05]  /*2ce0*/  HADD2.F32 R13, -RZ, R12.H0_H0 ;  /* 0x2000000cff0d7230 */ /* 0x001fca0000004100 */
[----:B------:R-:W-:-:S04]  /*2cf0*/  FMUL R12, R13, R10 ;  /* 0x0000000a0d0c7220 */ /* 0x000fc80000400000 */
[----:B------:R-:W-:-:S05]  /*2d00*/  FFMA R12, R11, R2, R12 ;  /* 0x000000020b0c7223 */ /* 0x000fca000000000c */
[----:B------:R-:W-:-:S05]  /*2d10*/  F2FP.SATFINITE.E4M3.F32.PACK_AB_MERGE_C R11, RZ, R12, RZ ;  /* 0x0000000cff0b723e */ /* 0x000fca00048070ff */
[----:B------:R0:W-:Y:S01]  /*2d20*/  STG.E.U8 desc[UR16][R4.64+0x9], R11 ;  /* 0x0000090b04007986 */ /* 0x0001e2000c101110 */
[----:B------:R-:W-:Y:S05]  /*2d30*/  BRA `(.L_x_56) ;  /* 0x0000000000887947 */ /* 0x000fea0003800000 */
.L_x_39:
[----:B------:R-:W-:Y:S01]  /*2d40*/  ISETP.GE.AND P1, PT, R30, 0x1, PT ;  /* 0x000000011e00780c */ /* 0x000fe20003f26270 */
[-C--:B--2---:R-:W-:Y:S01]  /*2d50*/  FMUL R37, R37, R2.reuse ;  /* 0x0000000225257220 */ /* 0x084fe20000400000 */
[-C--:B------:R-:W-:Y:S01]  /*2d60*/  FMUL R32, R32, R2.reuse ;  /* 0x0000000220207220 */ /* 0x080fe20000400000 */
[----:B------:R-:W-:Y:S01]  /*2d70*/  ISETP.GE.AND P0, PT, R30, 0x9, PT ;  /* 0x000000091e00780c */ /* 0x000fe20003f06270 */
[-C--:B------:R-:W-:Y:S01]  /*2d80*/  FMUL R35, R35, R2.reuse ;  /* 0x0000000223237220 */ /* 0x080fe20000400000 */
[C---:B------:R-:W-:Y:S01]  /*2d90*/  ISETP.LT.OR P4, PT, R31.reuse, 0x1, !P1 ;  /* 0x000000011f00780c */ /* 0x040fe20004f81670 */
[-C--:B------:R-:W-:Y:S01]  /*2da0*/  FMUL R22, R22, R2.reuse ;  /* 0x0000000216167220 */ /* 0x080fe20000400000 */
[----:B------:R-:W-:Y:S01]  /*2db0*/  ISETP.LT.OR P5, PT, R31, 0x2, !P1 ;  /* 0x000000021f00780c */ /* 0x000fe20004fa1670 */
[-C--:B------:R-:W-:Y:S01]  /*2dc0*/  FMUL R33, R33, R2.reuse ;  /* 0x0000000221217220 */ /* 0x080fe20000400000 */
[----:B------:R-:W-:Y:S01]  /*2dd0*/  F2FP.SATFINITE.E4M3.F32.PACK_AB_MERGE_C R37, RZ, R37, RZ ;  /* 0x00000025ff25723e */ /* 0x000fe200048070ff */
[----:B------:R-:W-:Y:S01]  /*2de0*/  FMUL R20, R20, R2 ;  /* 0x0000000214147220 */ /* 0x000fe20000400000 */
[----:B------:R-:W-:Y:S01]  /*2df0*/  F2FP.SATFINITE.E4M3.F32.PACK_AB_MERGE_C R13, RZ, R32, RZ ;  /* 0x00000020ff0d723e */ /* 0x000fe200048070ff */
[-C--:B------:R-:W-:Y:S01]  /*2e00*/  FMUL R23, R23, R2.reuse ;  /* 0x0000000217177220 */ /* 0x080fe20000400000 */
[----:B------:R-:W-:Y:S01]  /*2e10*/  ISETP.LT.OR P3, PT, R31, 0x1, !P0 ;  /* 0x000000011f00780c */ /* 0x000fe20004761670 */
[----:B------:R-:W-:Y:S01]  /*2e20*/  FMUL R11, R11, R2 ;  /* 0x000000020b0b7220 */ /* 0x000fe20000400000 */
[----:B------:R-:W-:-:S02]  /*2e30*/  ISETP.LT.OR P6, PT, R31, 0x9, !P0 ;  /* 0x000000091f00780c */ /* 0x000fc400047c1670 */
[----:B------:R-:W-:Y:S01]  /*2e40*/  F2FP.SATFINITE.E4M3.F32.PACK_AB_MERGE_C R35, RZ, R35, RZ ;  /* 0x00000023ff23723e */ /* 0x000fe200048070ff */
[----:B------:R-:W-:Y:S01]  /*2e50*/  @!P4 STG.E.U8 desc[UR16][R18.64], R37 ;  /* 0x000000251200c986 */ /* 0x000fe2000c101110 */
[C---:B------:R-:W-:Y:S02]  /*2e60*/  ISETP.LT.OR P4, PT, R31.reuse, 0x9, !P1 ;  /* 0x000000091f00780c */ /* 0x040fe40004f81670 */
[C---:B------:R-:W-:Y:S01]  /*2e70*/  ISETP.LT.OR P1, PT, R31.reuse, 0xa, !P1 ;  /* 0x0000000a1f00780c */ /* 0x040fe20004f21670 */
[----:B------:R0:W-:Y:S01]  /*2e80*/  @!P5 STG.E.U8 desc[UR16][R18.64+0x1], R13 ;  /* 0x0000010d1200d986 */ /* 0x0001e2000c101110 */
[C---:B------:R-:W-:Y:S02]  /*2e90*/  ISETP.LT.OR P5, PT, R31.reuse, 0x2, !P0 ;  /* 0x000000021f00780c */ /* 0x040fe400047a1670 */
[----:B------:R-:W-:Y:S01]  /*2ea0*/  ISETP.LT.OR P0, PT, R31, 0xa, !P0 ;  /* 0x0000000a1f00780c */ /* 0x000fe20004701670 */
[----:B------:R1:W-:Y:S01]  /*2eb0*/  @!P3 STG.E.U8 desc[UR16][R4.64], R35 ;  /* 0x000000230400b986 */ /* 0x0003e2000c101110 */
[----:B------:R-:W-:-:S02]  /*2ec0*/  F2FP.SATFINITE.E4M3.F32.PACK_AB_MERGE_C R33, RZ, R33, RZ ;  /* 0x00000021ff21723e */ /* 0x000fc400048070ff */
[----:B------:R-:W-:Y:S02]  /*2ed0*/  F2FP.SATFINITE.E4M3.F32.PACK_AB_MERGE_C R15, RZ, R20, RZ ;  /* 0x00000014ff0f723e */ /* 0x000fe400048070ff */
[----:B------:R-:W-:Y:S02]  /*2ee0*/  F2FP.SATFINITE.E4M3.F32.PACK_AB_MERGE_C R23, RZ, R23, RZ ;  /* 0x00000017ff17723e */ /* 0x000fe400048070ff */
[----:B------:R-:W-:Y:S02]  /*2ef0*/  F2FP.SATFINITE.E4M3.F32.PACK_AB_MERGE_C R11, RZ, R11, RZ ;  /* 0x0000000bff0b723e */ /* 0x000fe400048070ff */
[----:B0-----:R-:W-:-:S05]  /*2f00*/  F2FP.SATFINITE.E4M3.F32.PACK_AB_MERGE_C R13, RZ, R22, RZ ;  /* 0x00000016ff0d723e */ /* 0x001fca00048070ff */
[----:B------:R1:W-:Y:S04]  /*2f10*/  @!P5 STG.E.U8 desc[UR16][R4.64+0x1], R13 ;  /* 0x0000010d0400d986 */ /* 0x0003e8000c101110 */
[----:B------:R1:W-:Y:S04]  /*2f20*/  @!P4 STG.E.U8 desc[UR16][R18.64+0x8], R33 ;  /* 0x000008211200c986 */ /* 0x0003e8000c101110 */
[----:B------:R1:W-:Y:S04]  /*2f30*/  @!P1 STG.E.U8 desc[UR16][R18.64+0x9], R15 ;  /* 0x0000090f12009986 */ /* 0x0003e8000c101110 */
[----:B------:R1:W-:Y:S04]  /*2f40*/  @!P6 STG.E.U8 desc[UR16][R4.64+0x8], R23 ;  /* 0x000008170400e986 */ /* 0x0003e8000c101110 */
[----:B------:R1:W-:Y:S02]  /*2f50*/  @!P0 STG.E.U8 desc[UR16][R4.64+0x9], R11 ;  /* 0x0000090b04008986 */ /* 0x0003e4000c101110 */
.L_x_56:
[----:B------:R-:W-:Y:S05]  /*2f60*/  BSYNC B0 ;  /* 0x0000000000007941 */ /* 0x000fea0003800000 */
.L_x_38:
[----:B------:R-:W-:Y:S01]  /*2f70*/  ULDC UR6, c[0x0][0xc] ;  /* 0x0000030000067ab9 */ /* 0x000fe20000000800 */
[----:B------:R-:W-:Y:S01]  /*2f80*/  ULDC UR7, c[0x0][0x10] ;  /* 0x0000040000077ab9 */ /* 0x000fe20000000800 */
[----:B01----:R-:W0:Y:S01]  /*2f90*/  LDC R11, c[0x0][0x14] ;  /* 0x00000500ff0b7b82 */ /* 0x003e220000000800 */
[----:B------:R-:W-:Y:S01]  /*2fa0*/  UIMAD.WIDE.U32 UR6, UR6, UR7, URZ ;  /* 0x00000007060672a5 */ /* 0x000fe2000f8e003f */
[----:B------:R-:W-:Y:S02]  /*2fb0*/  IMAD.MOV.U32 R4, RZ, RZ, R0 ;  /* 0x000000ffff047224 */ /* 0x000fe400078e0000 */
[----:B------:R-:W-:Y:S02]  /*2fc0*/  IMAD.MOV.U32 R5, RZ, RZ, R9 ;  /* 0x000000ffff057224 */ /* 0x000fe400078e0009 */
[----:B------:R-:W-:Y:S02]  /*2fd0*/  IMAD.MOV.U32 R13, RZ, RZ, -0x1 ;  /* 0xffffffffff0d7424 */ /* 0x000fe400078e00ff */
[----:B------:R-:W-:-:S02]  /*2fe0*/  IMAD.MOV.U32 R21, RZ, RZ, -0x1 ;  /* 0xffffffffff157424 */ /* 0x000fc400078e00ff */
[----:B0-----:R-:W-:-:S04]  /*2ff0*/  IMAD.WIDE.U32 R4, R11, UR6, R4 ;  /* 0x000000060b047c25 */ /* 0x001fc8000f8e0004 */
[----:B------:R-:W-:Y:S01]  /*3000*/  IMAD R9, R11, UR7, RZ ;  /* 0x000000070b097c24 */ /* 0x000fe2000f8e02ff */
[----:B------:R-:W-:Y:S01]  /*3010*/  ULDC.64 UR6, c[0x0][0x650] ;  /* 0x0001940000067ab9 */ /* 0x000fe20000000a00 */
[----:B------:R-:W-:Y:S01]  /*3020*/  IMAD.MOV.U32 R0, RZ, RZ, R4 ;  /* 0x000000ffff007224 */ /* 0x000fe200078e0004 */
[----:B------:R-:W-:Y:S01]  /*3030*/  ISETP.GE.U32.AND P0, PT, R4, UR6, PT ;  /* 0x0000000604007c0c */ /* 0x000fe2000bf06070 */
[----:B------:R-:W-:Y:S01]  /*3040*/  IMAD.IADD R9, R5, 0x1, R9 ;  /* 0x0000000105097824 */ /* 0x000fe200078e0209 */
[----:B------:R-:W-:-:S04]  /*3050*/  PRMT R5, RZ, 0x7610, R5 ;  /* 0x00007610ff057816 */ /* 0x000fc80000000005 */
[----:B------:R-:W-:-:S13]  /*3060*/  ISETP.GE.U32.AND.EX P0, PT, R9, UR7, PT, P0 ;  /* 0x0000000709007c0c */ /* 0x000fda000bf06100 */
[----:B------:R-:W-:Y:S05]  /*3070*/  @P0 BRA `(.L_x_57) ;  /* 0x0000000400640947 */ /* 0x000fea0003800000 */
[----:B------:R-:W0:Y:S01]  /*3080*/  S2R R20, SR_CTAID.X ;  /* 0x0000000000147919 */ /* 0x000e220000002500 */
[----:B----4-:R-:W1:Y:S01]  /*3090*/  LDC.64 R16, c[0x0][0x628] ;  /* 0x00018a00ff107b82 */ /* 0x010e620000000a00 */
[----:B------:R-:W-:Y:S01]  /*30a0*/  ULDC UR6, c[0x0][0x150] ;  /* 0x0000540000067ab9 */ /* 0x000fe20000000800 */
[----:B--23--:R-:W-:Y:S01]  /*30b0*/  IMAD.MOV.U32 R14, RZ, RZ, R0 ;  /* 0x000000ffff0e7224 */ /* 0x00cfe200078e0000 */
[----:B------:R-:W2:Y:S01]  /*30c0*/  S2R R26, SR_CTAID.Y ;  /* 0x00000000001a7919 */ /* 0x000ea20000002600 */
[----:B------:R-:W-:-:S04]  /*30d0*/  IMAD.MOV.U32 R15, RZ, RZ, R9 ;  /* 0x000000ffff0f7224 */ /* 0x000fc800078e0009 */
[----:B------:R-:W3:Y:S08]  /*30e0*/  LDC R25, c[0x0][0x144] ;  /* 0x00005100ff197b82 */ /* 0x000ef00000000800 */
[----:B------:R-:W4:Y:S08]  /*30f0*/  LDC R18, c[0x0][0x630] ;  /* 0x00018c00ff127b82 */ /* 0x000f300000000800 */
[----:B------:R-:W2:Y:S01]  /*3100*/  LDC.64 R22, c[0x0][0x620] ;  /* 0x00018800ff167b82 */ /* 0x000ea20000000a00 */
[----:B-1----:R-:W-:-:S04]  /*3110*/  ISETP.NE.U32.AND P0, PT, R16, RZ, PT ;  /* 0x000000ff1000720c */ /* 0x002fc80003f05070 */
[----:B------:R-:W-:Y:S02]  /*3120*/  ISETP.NE.AND.EX P0, PT, R17, RZ, PT, P0 ;  /* 0x000000ff1100720c */ /* 0x000fe40003f05300 */
[----:B0-----:R-:W-:-:S05]  /*3130*/  I2FP.F32.U32 R4, R20 ;  /* 0x0000001400047245 */ /* 0x001fca0000201000 */
[----:B------:R-:W-:-:S04]  /*3140*/  FMUL R4, R4, UR6 ;  /* 0x0000000604047c20 */ /* 0x000fc80008400000 */
[----:B------:R0:W1:Y:S02]  /*3150*/  F2I.U32.TRUNC.NTZ R24, R4 ;  /* 0x0000000400187305 */ /* 0x000064000020f000 */
[----:B---34-:R-:W-:Y:S05]  /*3160*/  @!P0 BRA `(.L_x_58) ;  /* 0x0000000000288947 */ /* 0x018fea0003800000 */
[----:B------:R-:W3:Y:S02]  /*3170*/  LDC R5, c[0x0][0x634] ;  /* 0x00018d00ff057b82 */ /* 0x000ee40000000800 */
[----:B---3--:R-:W-:-:S05]  /*3180*/  IADD3 R11, P0, R0, R5, RZ ;  /* 0x00000005000b7210 */ /* 0x008fca0007f1e0ff */
[----:B------:R-:W-:-:S04]  /*3190*/  IMAD.X R19, RZ, RZ, R9, P0 ;  /* 0x000000ffff137224 */ /* 0x000fc800000e0609 */
[----:B0-----:R-:W-:-:S04]  /*31a0*/  IMAD.WIDE.U32 R4, R19, R16, RZ ;  /* 0x0000001013047225 */ /* 0x001fc800078e00ff */
[----:B-----5:R-:W-:-:S04]  /*31b0*/  IMAD.WIDE.U32 R12, P0, R11, R17, R4 ;  /* 0x000000110b0c7225 */ /* 0x020fc80007800004 */
[----:B------:R-:W-:-:S04]  /*31c0*/  IMAD.WIDE.U32 R4, R11, R16, RZ ;  /* 0x000000100b047225 */ /* 0x000fc800078e00ff */
[----:B------:R-:W-:Y:S01]  /*31d0*/  IMAD.X R15, RZ, RZ, RZ, P0 ;  /* 0x000000ffff0f7224 */ /* 0x000fe200000e06ff */
[----:B------:R-:W-:Y:S01]  /*31e0*/  IADD3 RZ, P0, R5, R12, RZ ;  /* 0x0000000c05ff7210 */ /* 0x000fe20007f1e0ff */
[----:B------:R-:W-:-:S04]  /*31f0*/  IMAD.MOV.U32 R14, RZ, RZ, R13 ;  /* 0x000000ffff0e7224 */ /* 0x000fc800078e000d */
[----:B------:R-:W-:-:S08]  /*3200*/  IMAD.WIDE.U32.X R14, R19, R17, R14, P0 ;  /* 0x00000011130e7225 */ /* 0x000fd000000e040e */
.L_x_58:
[-CC-:B------:R-:W-:Y:S01]  /*3210*/  SHF.R.U64 R21, R14, R18.reuse, R15.reuse ;  /* 0x000000120e157219 */ /* 0x180fe2000000120f */
[----:B------:R-:W3:Y:S01]  /*3220*/  LDC.64 R32, c[0x0][0x640] ;  /* 0x00019000ff207b82 */ /* 0x000ee20000000a00 */
[----:B0-----:R-:W-:Y:S01]  /*3230*/  SHF.R.U32.HI R4, RZ, R18, R15 ;  /* 0x00000012ff047219 */ /* 0x001fe2000001160f */
[----:B-1----:R-:W-:Y:S01]  /*3240*/  IMAD.MOV R24, RZ, RZ, -R24 ;  /* 0x000000ffff187224 */ /* 0x002fe200078e0a18 */
[----:B------:R-:W-:Y:S01]  /*3250*/  IADD3 R11, P0, RZ, -R21, RZ ;  /* 0x80000015ff0b7210 */ /* 0x000fe20007f1e0ff */
[----:B------:R-:W-:Y:S01]  /*3260*/  ULDC UR6, c[0x0][0x154] ;  /* 0x0000550000067ab9 */ /* 0x000fe20000000800 */
[----:B------:R-:W-:Y:S02]  /*3270*/  IMAD.MOV.U32 R13, RZ, RZ, -0x1 ;  /* 0xffffffffff0d7424 */ /* 0x000fe400078e00ff */
[----:B------:R-:W-:Y:S01]  /*3280*/  IMAD R25, R25, R24, R20 ;  /* 0x0000001819197224 */ /* 0x000fe200078e0214 */
[----:B------:R-:W0:Y:S01]  /*3290*/  LDC R14, c[0x0][0x618] ;  /* 0x00018600ff0e7b82 */ /* 0x000e220000000800 */
[----:B------:R-:W-:-:S02]  /*32a0*/  IMAD.X R5, RZ, RZ, ~R4, P0 ;  /* 0x000000ffff057224 */ /* 0x000fc400000e0e04 */
[----:B------:R-:W-:Y:S02]  /*32b0*/  IMAD.MOV.U32 R4, RZ, RZ, R0 ;  /* 0x000000ffff047224 */ /* 0x000fe400078e0000 */
[-C--:B--2--5:R-:W-:Y:S02]  /*32c0*/  IMAD R12, R5, R22.reuse, RZ ;  /* 0x00000016050c7224 */ /* 0x0a4fe400078e02ff */
[----:B------:R-:W-:Y:S01]  /*32d0*/  IMAD.MOV.U32 R5, RZ, RZ, R9 ;  /* 0x000000ffff057224 */ /* 0x000fe200078e0009 */
[----:B------:R-:W1:Y:S01]  /*32e0*/  LDC R28, c[0x0][0x608] ;  /* 0x00018200ff1c7b82 */ /* 0x000e620000000800 */
[----:B------:R-:W-:Y:S02]  /*32f0*/  IMAD.MOV.U32 R15, RZ, RZ, 0x1 ;  /* 0x00000001ff0f7424 */ /* 0x000fe400078e00ff */
[----:B------:R-:W-:-:S04]  /*3300*/  IMAD.WIDE.U32 R4, R11, R22, R4 ;  /* 0x000000160b047225 */ /* 0x000fc800078e0004 */
[----:B------:R-:W-:Y:S01]  /*3310*/  IMAD R11, R11, R23, R12 ;  /* 0x000000170b0b7224 */ /* 0x000fe200078e020c */
[----:B------:R-:W2:Y:S01]  /*3320*/  LDC R30, c[0x0][0x658] ;  /* 0x00019600ff1e7b82 */ /* 0x000ea20000000800 */
[----:B---3--:R-:W-:Y:S02]  /*3330*/  ISETP.NE.U32.AND P0, PT, R32, RZ, PT ;  /* 0x000000ff2000720c */ /* 0x008fe40003f05070 */
[----:B------:R-:W-:Y:S01]  /*3340*/  IMAD.IADD R5, R5, 0x1, R11 ;  /* 0x0000000105057824 */ /* 0x000fe200078e020b */
[----:B------:R-:W-:Y:S02]  /*3350*/  I2FP.F32.U32 R11, R26 ;  /* 0x0000001a000b7245 */ /* 0x000fe40000201000 */
[----:B------:R-:W-:Y:S02]  /*3360*/  ISETP.NE.AND.EX P0, PT, R33, RZ, PT, P0 ;  /* 0x000000ff2100720c */ /* 0x000fe40003f05300 */
[----:B------:R-:W3:Y:S01]  /*3370*/  LDC R23, c[0x0][0x148] ;  /* 0x00005200ff177b82 */ /* 0x000ee20000000800 */
[----:B------:R-:W-:Y:S01]  /*3380*/  FMUL R11, R11, UR6 ;  /* 0x000000060b0b7c20 */ /* 0x000fe20008400000 */
[----:B0-----:R-:W-:-:S02]  /*3390*/  SHF.R.U64 R18, R4, R14, R5 ;  /* 0x0000000e04127219 */ /* 0x001fc40000001205 */
[----:B------:R-:W-:Y:S01]  /*33a0*/  SHF.R.U32.HI R5, RZ, R14, R5 ;  /* 0x0000000eff057219 */ /* 0x000fe20000011605 */
[----:B------:R0:W4:Y:S03]  /*33b0*/  F2I.U32.TRUNC.NTZ R19, R11 ;  /* 0x0000000b00137305 */ /* 0x000126000020f000 */
[----:B------:R-:W0:Y:S01]  /*33c0*/  LDC R22, c[0x0][0x600] ;  /* 0x00018000ff167b82 */ /* 0x000e220000000800 */
[-CC-:B-1----:R-:W-:Y:S02]  /*33d0*/  SHF.R.U64 R16, R18, R28.reuse, R5.reuse ;  /* 0x0000001c12107219 */ /* 0x182fe40000001205 */
[----:B------:R-:W-:-:S05]  /*33e0*/  SHF.R.U32.HI R5, RZ, R28, R5 ;  /* 0x0000001cff057219 */ /* 0x000fca0000011605 */
[----:B------:R-:W1:Y:S01]  /*33f0*/  LDC R24, c[0x0][0x648] ;  /* 0x00019200ff187b82 */ /* 0x000e620000000800 */
[-CC-:B--2---:R-:W-:Y:S02]  /*3400*/  SHF.R.U64 R20, R16, R30.reuse, R5.reuse ;  /* 0x0000001e10147219 */ /* 0x184fe40000001205 */
[-C--:B------:R-:W-:Y:S02]  /*3410*/  SHF.L.U32 R13, R13, R30.reuse, RZ ;  /* 0x0000001e0d0d7219 */ /* 0x080fe400000006ff */
[-C--:B------:R-:W-:Y:S01]  /*3420*/  SHF.R.U32.HI R5, RZ, R30.reuse, R5 ;  /* 0x0000001eff057219 */ /* 0x080fe20000011605 */
[----:B------:R-:W-:Y:S01]  /*3430*/  IMAD.MOV.U32 R4, RZ, RZ, R20 ;  /* 0x000000ffff047224 */ /* 0x000fe200078e0014 */
[----:B------:R-:W-:Y:S01]  /*3440*/  SHF.L.U32 R30, R15, R30, RZ ;  /* 0x0000001e0f1e7219 */ /* 0x000fe200000006ff */
[----:B------:R-:W2:Y:S01]  /*3450*/  LDC R29, c[0x0][0x638] ;  /* 0x00018e00ff1d7b82 */ /* 0x000ea20000000800 */
[----:B------:R-:W-:-:S07]  /*3460*/  LOP3.LUT R27, RZ, R13, RZ, 0x33, !PT ;  /* 0x0000000dff1b7212 */ /* 0x000fce00078e33ff */
[----:B------:R-:W0:Y:S01]  /*3470*/  LDC R31, c[0x0][0x610] ;  /* 0x00018400ff1f7b82 */ /* 0x000e220000000800 */
[----:B----4-:R-:W-:Y:S05]  /*3480*/  @!P0 BRA `(.L_x_59) ;  /* 0x0000000000288947 */ /* 0x010fea0003800000 */
[----:B0-----:R-:W0:Y:S02]  /*3490*/  LDC R11, c[0x0][0x64c] ;  /* 0x00019300ff0b7b82 */ /* 0x001e240000000800 */
        /* <DEDUP_REMOVED lines=9> */
.L_x_59:
[----:B-1----:R-:W-:Y:S01]  /*3530*/  SHF.R.U64 R4, R4, R24, R5 ;  /* 0x0000001804047219 */ /* 0x002fe20000001205 */
[----:B0-----:R-:W-:Y:S01]  /*3540*/  VIADD R13, R22, 0xffffffff ;  /* 0xffffffff160d7836 */ /* 0x001fe20000000000 */
[----:B------:R-:W-:Y:S01]  /*3550*/  LOP3.LUT R11, R16, R27, RZ, 0xc0, !PT ;  /* 0x0000001b100b7212 */ /* 0x000fe200078ec0ff */
[----:B------:R-:W-:Y:S02]  /*3560*/  IMAD.MOV R19, RZ, RZ, -R19 ;  /* 0x000000ffff137224 */ /* 0x000fe400078e0a13 */
[----:B------:R-:W-:Y:S02]  /*3570*/  IMAD.MOV R5, RZ, RZ, -R4 ;  /* 0x000000ffff057224 */ /* 0x000fe400078e0a04 */
[----:B------:R-:W-:Y:S01]  /*3580*/  IMAD R24, R30, R4, R11 ;  /* 0x000000041e187224 */ /* 0x000fe200078e020b */
[----:B------:R-:W-:Y:S01]  /*3590*/  LOP3.LUT R11, R18, R13, RZ, 0xc0, !PT ;  /* 0x0000000d120b7212 */ /* 0x000fe200078ec0ff */
[----:B---3--:R-:W-:Y:S02]  /*35a0*/  @P2 IMAD R25, R23, R19, R26 ;  /* 0x0000001317192224 */ /* 0x008fe400078e021a */
[----:B--2---:R-:W-:-:S02]  /*35b0*/  IMAD R4, R5, R29, R20 ;  /* 0x0000001d05047224 */ /* 0x004fc400078e0214 */
[----:B------:R-:W-:Y:S02]  /*35c0*/  IMAD R24, R24, R31, R25 ;  /* 0x0000001f18187224 */ /* 0x000fe400078e0219 */
[----:B------:R-:W-:Y:S02]  /*35d0*/  IMAD R11, R4, R22, R11 ;  /* 0x00000016040b7224 */ /* 0x000fe400078e020b */
[----:B------:R-:W-:-:S03]  /*35e0*/  IMAD.MOV.U32 R5, RZ, RZ, 0x1 ;  /* 0x00000001ff057424 */ /* 0x000fc600078e00ff */
[----:B------:R-:W-:Y:S02]  /*35f0*/  SEL R13, R11, R24, !P2 ;  /* 0x000000180b0d7207 */ /* 0x000fe40005000000 */
[----:B------:R-:W-:-:S07]  /*3600*/  SEL R24, R24, R11, !P2 ;  /* 0x0000000b18187207 */ /* 0x000fce0005000000 */
.L_x_57:
[----:B------:R-:W-:Y:S01]  /*3610*/  LOP3.LUT P0, RZ, R5, 0xff, RZ, 0xc0, !PT ;  /* 0x000000ff05ff7812 */ /* 0x000fe2000780c0ff */
[----:B------:R-:W-:-:S12]  /*3620*/  IMAD.MOV.U32 R16, RZ, RZ, R24 ;  /* 0x000000ffff107224 */ /* 0x000fd800078e0018 */
[----:B------:R-:W-:Y:S05]  /*3630*/  @P0 BRA `(.L_x_60) ;  /* 0xffffffdc00a00947 */ /* 0x000fea000383ffff */
[----:B------:R-:W-:Y:S05]  /*3640*/  EXIT ;  /* 0x000000000000794d */ /* 0x000fea0003800000 */
.L_x_8:
[----:B0-----:R-:W-:Y:S01]  /*3650*/  ULDC.64 UR4, c[0x0][0x650] ;  /* 0x0001940000047ab9 */ /* 0x001fe20000000a00 */
        /* <DEDUP_REMOVED lines=25> */
.L_x_62:
[----:B------:R-:W0:Y:S01]  /*37f0*/  LDC.64 R28, c[0x0][0x640] ;  /* 0x00019000ff1c7b82 */ /* 0x000e220000000a00 */
[-CC-:B------:R-:W-:Y:S01]  /*3800*/  SHF.R.U64 R21, R16, R8.reuse, R17.reuse ;  /* 0x0000000810157219 */ /* 0x180fe20000001211 */
[----:B------:R-:W-:Y:S01]  /*3810*/  IMAD.MOV.U32 R31, RZ, RZ, 0x1 ;  /* 0x00000001ff1f7424 */ /* 0x000fe200078e00ff */
[----:B------:R-:W-:Y:S01]  /*3820*/  SHF.R.U32.HI R3, RZ, R8, R17 ;  /* 0x00000008ff037219 */ /* 0x000fe20000011611 */
[----:B------:R-:W-:Y:S01]  /*3830*/  IMAD.MOV.U32 R8, RZ, RZ, R0 ;  /* 0x000000ffff087224 */ /* 0x000fe200078e0000 */
[----:B------:R-:W-:-:S03]  /*3840*/  IADD3 R15, P0, RZ, -R21, RZ ;  /* 0x80000015ff0f7210 */ /* 0x000fc60007f1e0ff */
[----:B------:R-:W1:Y:S02]  /*3850*/  LDC R16, c[0x0][0x618] ;  /* 0x00018600ff107b82 */ /* 0x000e640000000800 */
[----:B------:R-:W-:Y:S02]  /*3860*/  IMAD.X R3, RZ, RZ, ~R3, P0 ;  /* 0x000000ffff037224 */ /* 0x000fe400000e0e03 */
[----:B------:R-:W-:-:S04]  /*3870*/  IMAD.WIDE.U32 R12, R15, R22, R8 ;  /* 0x000000160f0c7225 */ /* 0x000fc800078e0008 */
[----:B------:R-:W2:Y:S01]  /*3880*/  LDC R24, c[0x0][0x608] ;  /* 0x00018200ff187b82 */ /* 0x000ea20000000800 */
[----:B------:R-:W-:-:S04]  /*3890*/  IMAD R14, R3, R22, RZ ;  /* 0x00000016030e7224 */ /* 0x000fc800078e02ff */
[----:B------:R-:W-:-:S03]  /*38a0*/  IMAD R3, R15, R23, R14 ;  /* 0x000000170f037224 */ /* 0x000fc600078e020e */
[----:B------:R-:W3:Y:S01]  /*38b0*/  LDC R26, c[0x0][0x658] ;  /* 0x00019600ff1a7b82 */ /* 0x000ee20000000800 */
[----:B------:R-:W-:Y:S01]  /*38c0*/  IMAD.IADD R3, R13, 0x1, R3 ;  /* 0x000000010d037824 */ /* 0x000fe200078e0203 */
[----:B0-----:R-:W-:Y:S01]  /*38d0*/  ISETP.NE.U32.AND P0, PT, R28, RZ, PT ;  /* 0x000000ff1c00720c */ /* 0x001fe20003f05070 */
[----:B------:R-:W-:-:S03]  /*38e0*/  IMAD.MOV.U32 R13, RZ, RZ, -0x1 ;  /* 0xffffffffff0d7424 */ /* 0x000fc600078e00ff */
[----:B------:R-:W-:Y:S02]  /*38f0*/  ISETP.NE.AND.EX P0, PT, R29, RZ, PT, P0 ;  /* 0x000000ff1d00720c */ /* 0x000fe40003f05300 */
        /* <DEDUP_REMOVED lines=24> */
.L_x_63:
[----:B-1----:R-:W-:Y:S01]  /*3a80*/  SHF.R.U64 R8, R12, R27, R13 ;  /* 0x0000001b0c087219 */ /* 0x002fe2000000120d */
[----:B0-----:R-:W-:Y:S01]  /*3a90*/  VIADD R13, R25, 0xffffffff ;  /* 0xffffffff190d7836 */ /* 0x001fe20000000000 */
[----:B------:R-:W-:Y:S01]  /*3aa0*/  SHF.L.U32 R5, R31, R26, RZ ;  /* 0x0000001a1f057219 */ /* 0x000fe200000006ff */
[----:B------:R-:W-:Y:S01]  /*3ab0*/  @P2 IMAD R10, R11, R20, R4 ;  /* 0x000000140b0a2224 */ /* 0x000fe200078e0204 */
[----:B------:R-:W-:Y:S01]  /*3ac0*/  LOP3.LUT R3, R22, R33, RZ, 0xc0, !PT ;  /* 0x0000002116037212 */ /* 0x000fe200078ec0ff */
[----:B------:R-:W-:Y:S01]  /*3ad0*/  IMAD.MOV R12, RZ, RZ, -R8 ;  /* 0x000000ffff0c7224 */ /* 0x000fe200078e0a08 */
[----:B------:R-:W-:Y:S01]  /*3ae0*/  LOP3.LUT R18, R18, R13, RZ, 0xc0, !PT ;  /* 0x0000000d12127212 */ /* 0x000fe200078ec0ff */
[----:B------:R-:W-:Y:S02]  /*3af0*/  IMAD.MOV.U32 R4, RZ, RZ, 0x1 ;  /* 0x00000001ff047424 */ /* 0x000fe400078e00ff */
[----:B------:R-:W-:Y:S02]  /*3b00*/  IMAD R5, R5, R8, R3 ;  /* 0x0000000805057224 */ /* 0x000fe400078e0203 */
[----:B--2---:R-:W-:-:S02]  /*3b10*/  IMAD R3, R12, R30, R23 ;  /* 0x0000001e0c037224 */ /* 0x004fc400078e0217 */
[----:B---3--:R-:W-:Y:S02]  /*3b20*/  IMAD R10, R5, R32, R10 ;  /* 0x00000020050a7224 */ /* 0x008fe400078e020a */
[----:B------:R-:W-:Y:S01]  /*3b30*/  IMAD R19, R3, R25, R18 ;  /* 0x0000001903137224 */ /* 0x000fe200078e0212 */
[----:B------:R-:W-:Y:S01]  /*3b40*/  PRMT R3, R4, 0x7610, R3 ;  /* 0x0000761004037816 */ /* 0x000fe20000000003 */
[----:B------:R-:W-:-:S03]  /*3b50*/  IMAD.MOV.U32 R17, RZ, RZ, R21 ;  /* 0x000000ffff117224 */ /* 0x000fc600078e0015 */
[----:B------:R-:W-:Y:S02]  /*3b60*/  SEL R18, R19, R10, !P2 ;  /* 0x0000000a13127207 */ /* 0x000fe40005000000 */
[----:B------:R-:W-:-:S07]  /*3b70*/  SEL R19, R10, R19, !P2 ;  /* 0x000000130a137207 */ /* 0x000fce0005000000 */
.L_x_61:
[----:B------:R-:W-:-:S08]  /*3b80*/  NOP ;  /* 0x0000000000007918 */ /* 0x000fd00000000000 */
[----:B------:R-:W0:-:S00]  /*3b90*/  USETMAXREG.DEALLOC.CTAPOOL 0x28 ;  /* 0x00000028000079c8 */ /* 0x000e0000080e0500 */
[----:B0-----:R-:W-:-:S13]  /*3ba0*/  ISETP.NE.AND P0, PT, R2, RZ, PT ;  /* 0x000000ff0200720c */ /* 0x001fda0003f05270 */
[----:B------:R-:W-:Y:S05]  /*3bb0*/  @P0 EXIT ;  /* 0x000000000000094d */ /* 0x000fea0003800000 */
[----:B------:R-:W-:Y:S01]  /*3bc0*/  LOP3.LUT P0, RZ, R3, 0xff, RZ, 0xc0, !PT ;  /* 0x000000ff03ff7812 */ /* 0x000fe2000780c0ff */
[----:B------:R-:W-:Y:S02]  /*3bd0*/  IMAD.MOV.U32 R8, RZ, RZ, 0x1 ;  /* 0x00000001ff087424 */ /* 0x000fe400078e00ff */
[----:B------:R-:W-:-:S10]  /*3be0*/  IMAD.MOV.U32 R15, RZ, RZ, RZ ;  /* 0x000000ffff0f7224 */ /* 0x000fd400078e00ff */
[----:B------:R-:W-:Y:S05]  /*3bf0*/  @!P0 BRA `(.L_x_64) ;  /* 0x0000000c00488947 */ /* 0x000fea0003800000 */
[----:B------:R-:W0:Y:S01]  /*3c00*/  LDC R2, c[0x0][0x28c] ;  /* 0x0000a300ff027b82 */ /* 0x000e220000000800 */
[----:B------:R-:W1:Y:S01]  /*3c10*/  S2R R12, SR_CgaCtaId ;  /* 0x00000000000c7919 */ /* 0x000e620000008800 */
[----:B------:R-:W-:Y:S01]  /*3c20*/  ULDC UR5, c[0x0][0x658] ;  /* 0x0001960000057ab9 */ /* 0x000fe20000000800 */
[----:B------:R-:W-:Y:S01]  /*3c30*/  UMOV UR7, 0xffffffff ;  /* 0xffffffff00077882 */ /* 0x000fe20000000000 */
[----:B------:R-:W-:Y:S01]  /*3c40*/  ULDC UR6, c[0x0][0xc] ;  /* 0x0000030000067ab9 */ /* 0x000fe20000000800 */
[----:B------:R-:W-:Y:S01]  /*3c50*/  USHF.L.U32 UR8, UR7, UR5, URZ ;  /* 0x0000000507087299 */ /* 0x000fe2000800063f */
[----:B------:R-:W-:Y:S01]  /*3c60*/  BSSY B0, `(.L_x_64) ;  /* 0x00000cb000007945 */ /* 0x000fe20003800000 */
[----:B------:R-:W-:Y:S01]  /*3c70*/  UMOV UR9, 0x1 ;  /* 0x0000000100097882 */ /* 0x000fe20000000000 */
[----:B------:R-:W-:Y:S01]  /*3c80*/  ULDC UR7, c[0x0][0x10] ;  /* 0x0000040000077ab9 */ /* 0x000fe20000000800 */
[----:B------:R-:W-:Y:S01]  /*3c90*/  USHF.L.U32 UR18, UR9, UR5, URZ ;  /* 0x0000000509127299 */ /* 0x000fe2000800063f */
[----:B------:R-:W-:Y:S01]  /*3ca0*/  IMAD.MOV.U32 R16, RZ, RZ, 0x1 ;  /* 0x00000001ff107424 */ /* 0x000fe200078e00ff */
[----:B------:R-:W-:Y:S01]  /*3cb0*/  UIMAD.WIDE.U32 UR6, UR6, UR7, URZ ;  /* 0x00000007060672a5 */ /* 0x000fe2000f8e003f */
[----:B------:R-:W-:Y:S01]  /*3cc0*/  LOP3.LUT R14, R7, 0x2, RZ, 0xfc, !PT ;  /* 0x00000002070e7812 */ /* 0x000fe200078efcff */
[----:B------:R-:W-:Y:S01]  /*3cd0*/  ULDC UR5, c[0x0][0x14] ;  /* 0x0000050000057ab9 */ /* 0x000fe20000000800 */
[----:B------:R-:W-:Y:S01]  /*3ce0*/  IMAD.MOV.U32 R8, RZ, RZ, 0x1 ;  /* 0x00000001ff087424 */ /* 0x000fe200078e00ff */
[----:B------:R-:W-:Y:S01]  /*3cf0*/  UIMAD.WIDE.U32 UR20, UR6, UR5, URZ ;  /* 0x00000005061472a5 */ /* 0x000fe2000f8e003f */
[----:B------:R-:W-:Y:S01]  /*3d00*/  IMAD.MOV.U32 R15, RZ, RZ, RZ ;  /* 0x000000ffff0f7224 */ /* 0x000fe200078e00ff */
[----:B------:R-:W-:Y:S01]  /*3d10*/  UIMAD UR13, UR7, UR5, URZ ;  /* 0x00000005070d72a4 */ /* 0x000fe2000f8e023f */
[----:B------:R-:W-:Y:S01]  /*3d20*/  ULDC UR4, c[0x0][0x600] ;  /* 0x0001800000047ab9 */ /* 0x000fe20000000800 */
[----:B------:R-:W-:-:S02]  /*3d30*/  ULOP3.LUT UR17, URZ, UR8, URZ, 0x33, !UPT ;  /* 0x000000083f117292 */ /* 0x000fc4000f8e333f */
[----:B------:R-:W-:Y:S01]  /*3d40*/  UIADD3 UR4, UR4, -0x1, URZ ;  /* 0xffffffff04047890 */ /* 0x000fe2000fffe03f */
[----:B0-----:R-:W-:Y:S01]  /*3d50*/  VIADD R2, R2, 0x3f ;  /* 0x0000003f02027836 */ /* 0x001fe20000000000 */
[----:B------:R-:W-:Y:S01]  /*3d60*/  UIADD3 UR13, UR21, UR13, URZ ;  /* 0x0000000d150d7290 */ /* 0x000fe2000fffe03f */
[----:B------:R-:W-:-:S03]  /*3d70*/  ULDC.64 UR22, c[0x0][0x198] ;  /* 0x0000660000167ab9 */ /* 0x000fc60000000a00 */
[----:B------:R-:W-:-:S04]  /*3d80*/  SHF.R.S32.HI R3, RZ, 0x1f, R2 ;  /* 0x0000001fff037819 */ /* 0x000fc80000011402 */
[----:B------:R-:W-:Y:S01]  /*3d90*/  LEA.HI R3, R3, R2, RZ, 0x6 ;  /* 0x0000000203037211 */ /* 0x000fe200078f30ff */
[C---:B-1----:R-:W-:Y:S02]  /*3da0*/  IMAD.SHL.U32 R11, R12.reuse, 0x8, RZ ;  /* 0x000000080c0b7824 */ /* 0x042fe400078e00ff */
[----:B------:R-:W-:Y:S01]  /*3db0*/  IMAD.SHL.U32 R12, R12, 0x200, RZ ;  /* 0x000002000c0c7824 */ /* 0x000fe200078e00ff */
[----:B------:R-:W-:Y:S02]  /*3dc0*/  SHF.R.S32.HI R10, RZ, 0x6, R3 ;  /* 0x00000006ff0a7819 */ /* 0x000fe40000011403 */
[----:B------:R-:W-:Y:S02]  /*3dd0*/  LOP3.LUT R11, R11, 0x8, RZ, 0xc0, !PT ;  /* 0x000000080b0b7812 */ /* 0x000fe400078ec0ff */
[----:B------:R-:W-:Y:S01]  /*3de0*/  LOP3.LUT R12, R12, 0x200, RZ, 0xc0, !PT ;  /* 0x000002000c0c7812 */ /* 0x000fe200078ec0ff */
[----:B------:R-:W-:-:S07]  /*3df0*/  VIADD R13, R10, 0x1 ;  /* 0x000000010a0d7836 */ /* 0x000fce0000000000 */
.L_x_75:
[----:B------:R-:W-:-:S03]  /*3e00*/  UMOV UR5, 0xffffffff ;  /* 0xffffffff00057882 */ /* 0x000fc60000000000 */
[----:B------:R-:W-:Y:S05]  /*3e10*/  BRA.DIV UR5, `(.L_x_65) ;  /* 0x0000001a05a47947 */ /* 0x000fea000b800000 */
[----:B------:R-:W-:-:S13]  /*3e20*/  ELECT P0, URZ, PT ;  /* 0x00000000003f782f */ /* 0x000fda0003800000 */
.L_x_107:
[----:B------:R-:W0:Y:S01]  /*3e30*/  LDC R2, c[0x0][0x28c] ;  /* 0x0000a300ff027b82 */ /* 0x000e220000000800 */
[----:B------:R-:W-:Y:S01]  /*3e40*/  BSSY B1, `(.L_x_66) ;  /* 0x0000038000017945 */ /* 0x000fe20003800000 */
[----:B0-----:R-:W-:-:S13]  /*3e50*/  ISETP.LT.OR P0, PT, R2, 0x1, !P0 ;  /* 0x000000010200780c */ /* 0x001fda0004701670 */
[----:B------:R-:W-:Y:S05]  /*3e60*/  @P0 BRA `(.L_x_67) ;  /* 0x0000000000d40947 */ /* 0x000fea0003800000 */
[----:B------:R-:W-:Y:S02]  /*3e70*/  IMAD R20, R18, 0x10, R11 ;  /* 0x0000001012147824 */ /* 0x000fe400078e020b */
[----:B------:R-:W-:Y:S02]  /*3e80*/  IMAD.SHL.U32 R19, R19, 0x80, RZ ;  /* 0x0000008013137824 */ /* 0x000fe400078e00ff */
[----:B------:R-:W-:Y:S02]  /*3e90*/  IMAD.MOV.U32 R23, RZ, RZ, RZ ;  /* 0x000000ffff177224 */ /* 0x000fe400078e00ff */
[----:B------:R-:W-:Y:S02]  /*3ea0*/  IMAD.MOV.U32 R2, RZ, RZ, R13 ;  /* 0x000000ffff027224 */ /* 0x000fe400078e000d */
[----:B------:R-:W-:Y:S02]  /*3eb0*/  IMAD.MOV.U32 R3, RZ, RZ, R8 ;  /* 0x000000ffff037224 */ /* 0x000fe400078e0008 */
[----:B------:R-:W-:-:S07]  /*3ec0*/  IMAD.MOV.U32 R5, RZ, RZ, R15 ;  /* 0x000000ffff057224 */ /* 0x000fce00078e000f */
.L_x_70:
[----:B------:R-:W0:Y:S01]  /*3ed0*/  S2R R21, SR_CgaCtaId ;  /* 0x0000000000157919 */ /* 0x000e220000008800 */
[----:B------:R-:W-:Y:S02]  /*3ee0*/  MOV R4, 0x400 ;  /* 0x0000040000047802 */ /* 0x000fe40000000f00 */
[----:B------:R-:W-:-:S13]  /*3ef0*/  LOP3.LUT P1, RZ, R6, 0x7f, RZ, 0xc0, !PT ;  /* 0x0000007f06ff7812 */ /* 0x000fda000782c0ff */
[----:B------:R-:W1:Y:S01]  /*3f00*/  @!P1 LDC R18, c[0x0][0x500] ;  /* 0x00014000ff129b82 */ /* 0x000e620000000800 */
[----:B0-----:R-:W-:Y:S02]  /*3f10*/  LEA R22, R21, R4, 0x18 ;  /* 0x0000000415167211 */ /* 0x001fe400078ec0ff */
[----:B------:R-:W-:-:S03]  /*3f20*/  SHF.L.U32 R4, R3, 0x1f, RZ ;  /* 0x0000001f03047819 */ /* 0x000fc600000006ff */
[----:B------:R-:W-:-:S04]  /*3f30*/  IMAD R21, R5, 0x8, R22 ;  /* 0x0000000805157824 */ /* 0x000fc800078e0216 */
[----:B------:R-:W0:Y:S02]  /*3f40*/  SYNCS.PHASECHK.TRANS64.TRYWAIT P0, [R21+URZ+0xc8], R4 ;  /* 0x0000c804150075a7 */ /* 0x000e24000800017f */
[----:B01----:R-:W-:Y:S05]  /*3f50*/  @!P0 BRA `(.L_x_68) ;  /* 0x0000001800748947 */ /* 0x003fea0003800000 */
.L_x_108:
[----:B0-----:R-:W-:Y:S01]  /*3f60*/  PRMT R4, R14, 0x9910, RZ ;  /* 0x000099100e047816 */ /* 0x001fe200000000ff */
[----:B------:R0:W-:Y:S03]  /*3f70*/  @!P1 SYNCS.ARRIVE.TRANS64 RZ, [R21+URZ], R18 ;  /* 0x0000001215ff99a7 */ /* 0x0001e6000800003f */
[----:B------:R-:W-:-:S13]  /*3f80*/  ISETP.NE.AND P0, PT, R4, 0x2, PT ;  /* 0x000000020400780c */ /* 0x000fda0003f05270 */
[----:B0-----:R-:W-:Y:S05]  /*3f90*/  @P0 BRA `(.L_x_69) ;  /* 0x0000000000040947 */ /* 0x001fea0003800000 */
[----:B------:R-:W-:Y:S01]  /*3fa0*/  BPT.TRAP 0x1 ;  /* 0x000000040000795c */ /* 0x000fe20000300000 */
.L_x_69:
[----:B------:R-:W-:Y:S01]  /*3fb0*/  R2UR UR16, R22 ;  /* 0x00000000161072ca */ /* 0x000fe200000e0000 */
[----:B------:R-:W-:Y:S01]  /*3fc0*/  IMAD R22, R5, 0x2000, R22 ;  /* 0x0000200005167824 */ /* 0x000fe200078e0216 */
[----:B------:R-:W-:Y:S01]  /*3fd0*/  R2UR UR9, R21 ;  /* 0x00000000150972ca */ /* 0x000fe200000e0000 */
[----:B------:R-:W-:Y:S01]  /*3fe0*/  IMAD R4, R5, 0x400, R12 ;  /* 0x0000040005047824 */ /* 0x000fe200078e020c */
[----:B------:R-:W-:Y:S01]  /*3ff0*/  UIADD3 UR6, UP0, UR22, 0xf0, URZ ;  /* 0x000000f016067890 */ /* 0x000fe2000ff1e03f */
[----:B------:R-:W-:Y:S01]  /*4000*/  VIADD R2, R2, 0xffffffff ;  /* 0xffffffff02027836 */ /* 0x000fe20000000000 */
[----:B------:R-:W-:Y:S01]  /*4010*/  R2UR UR5, R22 ;  /* 0x00000000160572ca */ /* 0x000fe200000e0000 */
[----:B------:R-:W-:Y:S01]  /*4020*/  UIADD3 UR24, UP1, UR22, 0x1f0, URZ ;  /* 0x000001f016187890 */ /* 0x000fe2000ff3e03f */
[----:B------:R-:W-:Y:S01]  /*4030*/  R2UR UR8, R4 ;  /* 0x00000000040872ca */ /* 0x000fe200000e0000 */
[----:B------:R-:W-:Y:S01]  /*4040*/  UIADD3.X UR7, URZ, UR23, URZ, UP0, !UPT ;  /* 0x000000173f077290 */ /* 0x000fe200087fe43f */
[----:B------:R-:W-:Y:S01]  /*4050*/  R2UR UR11, R19 ;  /* 0x00000000130b72ca */ /* 0x000fe200000e0000 */
[----:B------:R-:W-:Y:S01]  /*4060*/  VIADD R5, R5, 0x1 ;  /* 0x0000000105057836 */ /* 0x000fe20000000000 */
[----:B------:R-:W-:Y:S01]  /*4070*/  R2UR UR10, R23 ;  /* 0x00000000170a72ca */ /* 0x000fe200000e0000 */
[----:B------:R-:W-:Y:S01]  /*4080*/  UIADD3.X UR25, URZ, UR23, URZ, UP1, !UPT ;  /* 0x000000173f197290 */ /* 0x000fe20008ffe43f */
[----:B------:R-:W-:Y:S01]  /*4090*/  R2UR UR12, R17 ;  /* 0x00000000110c72ca */ /* 0x000fe200000e0000 */
[----:B------:R-:W-:Y:S01]  /*40a0*/  UMOV UR14, 0x0 ;  /* 0x00000000000e7882 */ /* 0x000fe20000000000 */
[----:B------:R-:W-:Y:S01]  /*40b0*/  R2UR UR19, R20 ;  /* 0x00000000141372ca */ /* 0x000fe200000e0000 */
[----:B------:R-:W-:Y:S01]  /*40c0*/  UMOV UR15, 0x10000000 ;  /* 0x10000000000f7882 */ /* 0x000fe20000000000 */
[----:B------:R-:W-:Y:S01]  /*40d0*/  ISETP.GT.AND P1, PT, R2, 0x1, PT ;  /* 0x000000010200780c */ /* 0x000fe20003f24270 */
[----:B------:R-:W-:Y:S01]  /*40e0*/  UIADD3 UR5, UR5, 0x280, URZ ;  /* 0x0000028005057890 */ /* 0x000fe2000fffe03f */
[----:B------:R-:W-:Y:S01]  /*40f0*/  ISETP.NE.AND P0, PT, R5, 0x19, PT ;  /* 0x000000190500780c */ /* 0x000fe20003f05270 */
[----:B------:R-:W-:Y:S01]  /*4100*/  UIADD3 UR16, UR16, 0x32280, UR8 ;  /* 0x0003228010107890 */ /* 0x000fe2000fffe008 */
[----:B------:R-:W-:Y:S01]  /*4110*/  VIADD R23, R23, 0x40 ;  /* 0x0000004017177836 */ /* 0x000fe20000000000 */
[----:B------:R-:W-:Y:S01]  /*4120*/  UMOV UR26, 0x30000 ;  /* 0x00030000001a7882 */ /* 0x000fe20000000000 */
[----:B------:R-:W-:-:S02]  /*4130*/  SEL R4, RZ, 0x1, P0 ;  /* 0x00000001ff047807 */ /* 0x000fc40000000000 */
[----:B------:R-:W-:Y:S01]  /*4140*/  UMOV UR8, UR5 ;  /* 0x0000000500087c82 */ /* 0x000fe20008000000 */
[----:B------:R-:W-:Y:S01]  /*4150*/  SEL R5, R5, RZ, P0 ;  /* 0x000000ff05057207 */ /* 0x000fe20000000000 */
[----:B------:R0:W-:Y:S01]  /*4160*/  UTMALDG.3D [UR8], [UR6], desc[UR14] ;  /* 0x00000e08060075b4 */ /* 0x0001e20008011000 */
[----:B------:R-:W-:Y:S01]  /*4170*/  LOP3.LUT R3, R3, R4, RZ, 0x3c, !PT ;  /* 0x0000000403037212 */ /* 0x000fe200078e3cff */
[----:B0-----:R-:W-:Y:S01]  /*4180*/  UMOV UR11, UR19 ;  /* 0x00000013000b7c82 */ /* 0x001fe20008000000 */
[----:B------:R-:W-:Y:S02]  /*4190*/  UMOV UR8, UR16 ;  /* 0x0000001000087c82 */ /* 0x000fe40008000000 */
[----:B------:R0:W-:Y:S02]  /*41a0*/  UTMALDG.3D.MULTICAST [UR8], [UR24], UR26, desc[UR14] ;  /* 0x00000e08180073b4 */ /* 0x0001e4000801181a */
[----:B0-----:R-:W-:Y:S05]  /*41b0*/  @P1 BRA `(.L_x_70) ;  /* 0xfffffffc00441947 */ /* 0x001fea000383ffff */
.L_x_67:
[----:B------:R-:W-:Y:S05]  /*41c0*/  BSYNC B1 ;  /* 0x0000000000017941 */ /* 0x000fea0003800000 */
.L_x_66:
[----:B------:R-:W-:Y:S01]  /*41d0*/  LOP3.LUT P1, RZ, R16, 0xff, RZ, 0xc0, !PT ;  /* 0x000000ff10ff7812 */ /* 0x000fe2000782c0ff */
[C---:B------:R-:W-:Y:S01]  /*41e0*/  IMAD.IADD R4, R10.reuse, 0x1, R15 ;  /* 0x000000010a047824 */ /* 0x040fe200078e020f */
[----:B------:R-:W-:Y:S01]  /*41f0*/  ULDC.64 UR6, c[0x0][0x650] ;  /* 0x0001940000067ab9 */ /* 0x000fe20000000a00 */
[----:B------:R-:W-:Y:S01]  /*4200*/  ISETP.GE.U32.AND P3, PT, R10, 0x19, PT ;  /* 0x000000190a00780c */ /* 0x000fe20003f66070 */
[----:B------:R-:W-:Y:S01]  /*4210*/  BSSY B1, `(.L_x_71) ;  /* 0x000006d000017945 */ /* 0x000fe20003800000 */
[----:B------:R-:W-:Y:S01]  /*4220*/  IMAD.MOV.U32 R19, RZ, RZ, -0x1 ;  /* 0xffffffffff137424 */ /* 0x000fe200078e00ff */
[----:B------:R-:W-:Y:S01]  /*4230*/  ISETP.GT.U32.AND P0, PT, R4, 0x18, PT ;  /* 0x000000180400780c */ /* 0x000fe20003f04070 */
[----:B------:R-:W-:Y:S01]  /*4240*/  IMAD.MOV.U32 R18, RZ, RZ, -0x1 ;  /* 0xffffffffff127424 */ /* 0x000fe200078e00ff */
[----:B------:R-:W-:Y:S01]  /*4250*/  PRMT R16, RZ, 0x7610, R16 ;  /* 0x00007610ff107816 */ /* 0x000fe20000000010 */
[----:B------:R-:W-:Y:S01]  /*4260*/  IMAD.MOV.U32 R17, RZ, RZ, -0x1 ;  /* 0xffffffffff117424 */ /* 0x000fe200078e00ff */
[----:B------:R-:W-:-:S03]  /*4270*/  ISETP.LT.U32.AND P0, PT, R10, 0x19, P0 ;  /* 0x000000190a00780c */ /* 0x000fc60000701070 */
[----:B------:R-:W0:Y:S01]  /*4280*/  @P1 S2R R3, SR_CgaCtaId ;  /* 0x0000000000031919 */ /* 0x000e220000008800 */
[----:B------:R-:W-:-:S04]  /*4290*/  @P1 MOV R2, 0x400 ;  /* 0x0000040000021802 */ /* 0x000fc80000000f00 */
[----:B0-----:R-:W-:Y:S01]  /*42a0*/  @P1 LEA R5, R3, R2, 0x18 ;  /* 0x0000000203051211 */ /* 0x001fe200078ec0ff */
[----:B------:R-:W-:-:S03]  /*42b0*/  IMAD.WIDE.U32 R2, R4, 0x51eb851f, RZ ;  /* 0x51eb851f04027825 */ /* 0x000fc600078e00ff */
[----:B------:R0:W-:Y:S01]  /*42c0*/  @P1 SYNCS.ARRIVE.TRANS64.A1T0 RZ, [R5+URZ+0x1a8], RZ ;  /* 0x0001a8ff05ff19a7 */ /* 0x0001e2000810003f */
[----:B------:R-:W-:Y:S02]  /*42d0*/  IADD3 R0, P1, R0, UR20, RZ ;  /* 0x0000001400007c10 */ /* 0x000fe4000ff3e0ff */
[----:B------:R-:W-:Y:S02]  /*42e0*/  PRMT R2, RZ, 0x7610, R2 ;  /* 0x00007610ff027816 */ /* 0x000fe40000000002 */
[----:B------:R-:W-:Y:S02]  /*42f0*/  IADD3.X R9, R9, UR13, RZ, P1, !PT ;  /* 0x0000000d09097c10 */ /* 0x000fe40008ffe4ff */
[----:B0-----:R-:W-:Y:S02]  /*4300*/  SHF.R.U32.HI R5, RZ, 0x3, R3 ;  /* 0x00000003ff057819 */ /* 0x001fe40000011603 */
[----:B------:R-:W-:Y:S02]  /*4310*/  SEL R3, RZ, 0x1, !P0 ;  /* 0x00000001ff037807 */ /* 0x000fe40004000000 */
[----:B------:R-:W-:Y:S01]  /*4320*/  ISETP.GE.U32.AND P0, PT, R0, UR6, PT ;  /* 0x0000000600007c0c */ /* 0x000fe2000bf06070 */
[----:B------:R-:W-:Y:S01]  /*4330*/  IMAD R15, R5, -0x19, R4 ;  /* 0xffffffe7050f7824 */ /* 0x000fe200078e0204 */
[----:B------:R-:W-:-:S02]  /*4340*/  LOP3.LUT R8, R8, R3, RZ, 0x3c, !PT ;  /* 0x0000000308087212 */ /* 0x000fc400078e3cff */
[----:B------:R-:W-:Y:S02]  /*4350*/  ISETP.GE.U32.AND.EX P0, PT, R9, UR7, PT, P0 ;  /* 0x0000000709007c0c */ /* 0x000fe4000bf06100 */
[----:B------:R-:W-:-:S11]  /*4360*/  @P3 LOP3.LUT R8, R8, 0x1, R5, 0x78, !PT ;  /* 0x0000000108083812 */ /* 0x000fd600078e7805 */
[----:B------:R-:W-:Y:S05]  /*4370*/  @P0 BRA `(.L_x_72) ;  /* 0x0000000400580947 */ /* 0x000fea0003800000 */
[----:B------:R-:W0:Y:S01]  /*4380*/  S2R R18, SR_CTAID.X ;  /* 0x0000000000127919 */ /* 0x000e220000002500 */
[----:B------:R-:W-:Y:S01]  /*4390*/  ULDC.64 UR6, c[0x0][0x628] ;  /* 0x00018a0000067ab9 */ /* 0x000fe20000000a00 */
[----:B------:R-:W-:Y:S01]  /*43a0*/  ULDC UR8, c[0x0][0x630] ;  /* 0x00018c0000087ab9 */ /* 0x000fe20000000800 */
[----:B------:R-:W-:Y:S01]  /*43b0*/  ISETP.NE.U32.AND P0, PT, RZ, UR6, PT ;  /* 0x00000006ff007c0c */ /* 0x000fe2000bf05070 */
[----:B------:R-:W1:Y:S01]  /*43c0*/  S2R R19, SR_CTAID.Y ;  /* 0x0000000000137919 */ /* 0x000e620000002600 */
[----:B------:R-:W-:Y:S01]  /*43d0*/  ULDC UR9, c[0x0][0x150] ;  /* 0x0000540000097ab9 */ /* 0x000fe20000000800 */
[----:B------:R-:W-:Y:S01]  /*43e0*/  IMAD.MOV.U32 R2, RZ, RZ, R0 ;  /* 0x000000ffff027224 */ /* 0x000fe200078e0000 */
[----:B------:R-:W-:Y:S01]  /*43f0*/  ISETP.NE.AND.EX P0, PT, RZ, UR7, PT, P0 ;  /* 0x00000007ff007c0c */ /* 0x000fe2000bf05300 */
[----:B------:R-:W-:Y:S01]  /*4400*/  IMAD.MOV.U32 R3, RZ, RZ, R9 ;  /* 0x000000ffff037224 */ /* 0x000fe200078e0009 */
[----:B0-----:R-:W-:-:S11]  /*4410*/  I2FP.F32.U32 R20, R18 ;  /* 0x0000001200147245 */ /* 0x001fd60000201000 */
[----:B------:R-:W-:Y:S05]  /*4420*/  @!P0 BRA `(.L_x_73) ;  /* 0x0000000000288947 */ /* 0x000fea0003800000 */
[----:B------:R-:W-:Y:S02]  /*4430*/  ULDC UR5, c[0x0][0x634] ;  /* 0x00018d0000057ab9 */ /* 0x000fe40000000800 */
[----:B------:R-:W-:-:S05]  /*4440*/  IADD3 R3, P0, R0, UR5, RZ ;  /* 0x0000000500037c10 */ /* 0x000fca000ff1e0ff */
[----:B------:R-:W-:-:S04]  /*4450*/  IMAD.X R17, RZ, RZ, R9, P0 ;  /* 0x000000ffff117224 */ /* 0x000fc800000e0609 */
[----:B------:R-:W-:-:S04]  /*4460*/  IMAD.WIDE.U32 R4, R17, UR6, RZ ;  /* 0x0000000611047c25 */ /* 0x000fc8000f8e00ff */
[----:B------:R-:W-:-:S04]  /*4470*/  IMAD.WIDE.U32 R4, P0, R3, UR7, R4 ;  /* 0x0000000703047c25 */ /* 0x000fc8000f800004 */
[----:B------:R-:W-:-:S04]  /*4480*/  IMAD.WIDE.U32 R2, R3, UR6, RZ ;  /* 0x0000000603027c25 */ /* 0x000fc8000f8e00ff */
[----:B------:R-:W-:Y:S01]  /*4490*/  IMAD.MOV.U32 R2, RZ, RZ, R5 ;  /* 0x000000ffff027224 */ /* 0x000fe200078e0005 */
[----:B------:R-:W-:Y:S01]  /*44a0*/  IADD3 RZ, P1, R3, R4, RZ ;  /* 0x0000000403ff7210 */ /* 0x000fe20007f3e0ff */
[----:B------:R-:W-:-:S04]  /*44b0*/  IMAD.X R3, RZ, RZ, RZ, P0 ;  /* 0x000000ffff037224 */ /* 0x000fc800000e06ff */
[----:B------:R-:W-:-:S08]  /*44c0*/  IMAD.WIDE.U32.X R2, R17, UR7, R2, P1 ;  /* 0x0000000711027c25 */ /* 0x000fd000088e0402 */
.L_x_73:
[--C-:B------:R-:W-:Y:S01]  /*44d0*/  SHF.R.U64 R17, R2, UR8, R3.reuse ;  /* 0x0000000802117c19 */ /* 0x100fe20008001203 */
[----:B------:R-:W-:Y:S01]  /*44e0*/  FMUL R20, R20, UR9 ;  /* 0x0000000914147c20 */ /* 0x000fe20008400000 */
[----:B------:R-:W-:Y:S01]  /*44f0*/  SHF.R.U32.HI R2, RZ, UR8, R3 ;  /* 0x00000008ff027c19 */ /* 0x000fe20008011603 */
[----:B------:R-:W0:Y:S01]  /*4500*/  LDC R23, c[0x0][0x144] ;  /* 0x00005100ff177b82 */ /* 0x000e220000000800 */
[----:B------:R-:W-:Y:S01]  /*4510*/  IADD3 R21, P0, RZ, -R17, RZ ;  /* 0x80000011ff157210 */ /* 0x000fe20007f1e0ff */
[----:B------:R-:W-:Y:S01]  /*4520*/  ULDC UR5, c[0x0][0x154] ;  /* 0x0000550000057ab9 */ /* 0x000fe20000000800 */
[----:B-1----:R-:W-:Y:S01]  /*4530*/  I2FP.F32.U32 R3, R19 ;  /* 0x0000001300037245 */ /* 0x002fe20000201000 */
[----:B------:R-:W1:Y:S01]  /*4540*/  F2I.U32.TRUNC.NTZ R20, R20 ;  /* 0x0000001400147305 */ /* 0x000e62000020f000 */
[----:B------:R-:W-:Y:S01]  /*4550*/  ULDC.64 UR6, c[0x0][0x620] ;  /* 0x0001880000067ab9 */ /* 0x000fe20000000a00 */
[----:B------:R-:W-:Y:S02]  /*4560*/  IMAD.X R2, RZ, RZ, ~R2, P0 ;  /* 0x000000ffff027224 */ /* 0x000fe400000e0e02 */
[----:B------:R-:W-:Y:S01]  /*4570*/  FMUL R4, R3, UR5 ;  /* 0x0000000503047c20 */ /* 0x000fe20008400000 */
[----:B------:R-:W2:Y:S01]  /*4580*/  LDC R22, c[0x0][0x148] ;  /* 0x00005200ff167b82 */ /* 0x000ea20000000800 */
[----:B------:R-:W-:Y:S01]  /*4590*/  IMAD R2, R2, UR6, RZ ;  /* 0x0000000602027c24 */ /* 0x000fe2000f8e02ff */
[----:B------:R-:W-:Y:S01]  /*45a0*/  ULDC UR5, c[0x0][0x618] ;  /* 0x0001860000057ab9 */ /* 0x000fe20000000800 */
[----:B------:R-:W-:-:S02]  /*45b0*/  IMAD.MOV.U32 R3, RZ, RZ, R9 ;  /* 0x000000ffff037224 */ /* 0x000fc400078e0009 */
[----:B------:R-:W3:Y:S01]  /*45c0*/  F2I.U32.TRUNC.NTZ R4, R4 ;  /* 0x0000000400047305 */ /* 0x000ee2000020f000 */
[C---:B------:R-:W-:Y:S02]  /*45d0*/  IMAD R5, R21.reuse, UR7, R2 ;  /* 0x0000000715057c24 */ /* 0x040fe4000f8e0202 */
[----:B------:R-:W-:Y:S02]  /*45e0*/  IMAD.MOV.U32 R2, RZ, RZ, R0 ;  /* 0x000000ffff027224 */ /* 0x000fe400078e0000 */
[----:B-1----:R-:W-:Y:S02]  /*45f0*/  IMAD.MOV R20, RZ, RZ, -R20 ;  /* 0x000000ffff147224 */ /* 0x002fe400078e0a14 */
[----:B------:R-:W-:Y:S01]  /*4600*/  IMAD.WIDE.U32 R2, R21, UR6, R2 ;  /* 0x0000000615027c25 */ /* 0x000fe2000f8e0002 */
[----:B------:R-:W-:Y:S02]  /*4610*/  ULDC.64 UR6, c[0x0][0x640] ;  /* 0x0001900000067ab9 */ /* 0x000fe40000000a00 */
[----:B------:R-:W-:Y:S01]  /*4620*/  ISETP.NE.U32.AND P0, PT, RZ, UR6, PT ;  /* 0x00000006ff007c0c */ /* 0x000fe2000bf05070 */
[----:B------:R-:W-:-:S02]  /*4630*/  IMAD.IADD R3, R3, 0x1, R5 ;  /* 0x0000000103037824 */ /* 0x000fc400078e0205 */
[----:B0-----:R-:W-:Y:S01]  /*4640*/  IMAD R18, R23, R20, R18 ;  /* 0x0000001417127224 */ /* 0x001fe200078e0212 */
[----:B------:R-:W-:Y:S02]  /*4650*/  ISETP.NE.AND.EX P0, PT, RZ, UR7, PT, P0 ;  /* 0x00000007ff007c0c */ /* 0x000fe4000bf05300 */
[--C-:B------:R-:W-:Y:S01]  /*4660*/  SHF.R.U64 R20, R2, UR5, R3.reuse ;  /* 0x0000000502147c19 */ /* 0x100fe20008001203 */
[----:B---3--:R-:W-:Y:S01]  /*4670*/  IMAD.MOV R2, RZ, RZ, -R4 ;  /* 0x000000ffff027224 */ /* 0x008fe200078e0a04 */
[----:B------:R-:W-:Y:S01]  /*4680*/  SHF.R.U32.HI R3, RZ, UR5, R3 ;  /* 0x00000005ff037c19 */ /* 0x000fe20008011603 */
[----:B------:R-:W-:Y:S02]  /*4690*/  ULDC UR5, c[0x0][0x608] ;  /* 0x0001820000057ab9 */ /* 0x000fe40000000800 */
[----:B--2---:R-:W-:Y:S01]  /*46a0*/  @P2 IMAD R18, R22, R2, R19 ;  /* 0x0000000216122224 */ /* 0x004fe200078e0213 */
[--C-:B------:R-:W-:Y:S02]  /*46b0*/  SHF.R.U64 R22, R20, UR5, R3.reuse ;  /* 0x0000000514167c19 */ /* 0x100fe40008001203 */
[----:B------:R-:W-:Y:S01]  /*46c0*/  SHF.R.U32.HI R3, RZ, UR5, R3 ;  /* 0x00000005ff037c19 */ /* 0x000fe20008011603 */
[----:B------:R-:W-:-:S03]  /*46d0*/  ULDC UR5, c[0x0][0x658] ;  /* 0x0001960000057ab9 */ /* 0x000fc60000000800 */
[--C-:B------:R-:W-:Y:S02]  /*46e0*/  SHF.R.U64 R19, R22, UR5, R3.reuse ;  /* 0x0000000516137c19 */ /* 0x100fe40008001203 */
[----:B------:R-:W-:-:S03]  /*46f0*/  SHF.R.U32.HI R21, RZ, UR5, R3 ;  /* 0x00000005ff157c19 */ /* 0x000fc60008011603 */
[----:B------:R-:W-:Y:S02]  /*4700*/  IMAD.MOV.U32 R4, RZ, RZ, R19 ;  /* 0x000000ffff047224 */ /* 0x000fe400078e0013 */
[----:B------:R-:W-:Y:S01]  /*4710*/  IMAD.MOV.U32 R3, RZ, RZ, R21 ;  /* 0x000000ffff037224 */ /* 0x000fe200078e0015 */
[----:B------:R-:W-:Y:S06]  /*4720*/  @!P0 BRA `(.L_x_74) ;  /* 0x00000000002c8947 */ /* 0x000fec0003800000 */
        /* <DEDUP_REMOVED lines=9> */
[----:B------:R-:W-:-:S04]  /*47c0*/  IMAD.WIDE.U32.X R2, R21, UR7, R2, P1 ;  /* 0x0000000715027c25 */ /* 0x000fc800088e0402 */
[----:B------:R-:W-:-:S07]  /*47d0*/  IMAD.MOV.U32 R4, RZ, RZ, R2 ;  /* 0x000000ffff047224 */ /* 0x000fce00078e0002 */
.L_x_74:
[----:B------:R-:W-:Y:S01]  /*47e0*/  ULDC UR5, c[0x0][0x648] ;  /* 0x0001920000057ab9 */ /* 0x000fe20000000800 */
[----:B------:R-:W-:Y:S01]  /*47f0*/  LOP3.LUT R2, R22, UR17, RZ, 0xc0, !PT ;  /* 0x0000001116027c12 */ /* 0x000fe2000f8ec0ff */
[----:B------:R-:W-:Y:S01]  /*4800*/  ULDC UR6, c[0x0][0x610] ;  /* 0x0001840000067ab9 */ /* 0x000fe20000000800 */
[----:B------:R-:W-:Y:S01]  /*4810*/  SHF.R.U64 R3, R4, UR5, R3 ;  /* 0x0000000504037c19 */ /* 0x000fe20008001203 */
[----:B------:R-:W-:Y:S01]  /*4820*/  ULDC UR5, c[0x0][0x638] ;  /* 0x00018e0000057ab9 */ /* 0x000fe20000000800 */
[----:B------:R-:W-:-:S03]  /*4830*/  LOP3.LUT R5, R20, UR4, RZ, 0xc0, !PT ;  /* 0x0000000414057c12 */ /* 0x000fc6000f8ec0ff */
[----:B------:R-:W-:Y:S02]  /*4840*/  IMAD.MOV R4, RZ, RZ, -R3 ;  /* 0x000000ffff047224 */ /* 0x000fe400078e0a03 */
[----:B------:R-:W-:Y:S02]  /*4850*/  IMAD R3, R3, UR18, R2 ;  /* 0x0000001203037c24 */ /* 0x000fe4000f8e0202 */
[----:B------:R-:W-:Y:S01]  /*4860*/  IMAD R2, R4, UR5, R19 ;  /* 0x0000000504027c24 */ /* 0x000fe2000f8e0213 */
[----:B------:R-:W-:Y:S01]  /*4870*/  ULDC UR5, c[0x0][0x600] ;  /* 0x0001800000057ab9 */ /* 0x000fe20000000800 */
[----:B------:R-:W-:Y:S02]  /*4880*/  IMAD R19, R3, UR6, R18 ;  /* 0x0000000603137c24 */ /* 0x000fe4000f8e0212 */
[----:B------:R-:W-:Y:S02]  /*4890*/  IMAD R4, R2, UR5, R5 ;  /* 0x0000000502047c24 */ /* 0x000fe4000f8e0205 */
[----:B------:R-:W-:-:S03]  /*48a0*/  IMAD.MOV.U32 R3, RZ, RZ, 0x1 ;  /* 0x00000001ff037424 */ /* 0x000fc600078e00ff */
[----:B------:R-:W-:Y:S02]  /*48b0*/  SEL R18, R4, R19, !P2 ;  /* 0x0000001304127207 */ /* 0x000fe40005000000 */
[----:B------:R-:W-:Y:S02]  /*48c0*/  PRMT R2, R3, 0x7610, R2 ;  /* 0x0000761003027816 */ /* 0x000fe40000000002 */
[----:B------:R-:W-:-:S07]  /*48d0*/  SEL R19, R19, R4, !P2 ;  /* 0x0000000413137207 */ /* 0x000fce0005000000 */
.L_x_72:
[----:B------:R-:W-:Y:S05]  /*48e0*/  BSYNC B1 ;  /* 0x0000000000017941 */ /* 0x000fea0003800000 */
.L_x_71:
[----:B------:R-:W-:-:S13]  /*48f0*/  LOP3.LUT P0, RZ, R2, 0xff, RZ, 0xc0, !PT ;  /* 0x000000ff02ff7812 */ /* 0x000fda000780c0ff */
[----:B------:R-:W-:Y:S05]  /*4900*/  @P0 BRA `(.L_x_75) ;  /* 0xfffffff4003c0947 */ /* 0x000fea000383ffff */
[----:B------:R-:W-:Y:S05]  /*4910*/  BSYNC B0 ;  /* 0x0000000000007941 */ /* 0x000fea0003800000 */
.L_x_64:
[----:B------:R-:W-:-:S03]  /*4920*/  UMOV UR5, 0xffffffff ;  /* 0xffffffff00057882 */ /* 0x000fc60000000000 */
[----:B------:R-:W-:Y:S05]  /*4930*/  BRA.DIV UR5, `(.L_x_76) ;  /* 0x0000001205107947 */ /* 0x000fea000b800000 */
[----:B------:R-:W-:-:S13]  /*4940*/  ELECT P0, URZ, PT ;  /* 0x00000000003f782f */ /* 0x000fda0003800000 */
.L_x_111:
[----:B------:R-:W-:Y:S04]  /*4950*/  BSSY B0, `(.L_x_77) ;  /* 0x00000e8000007945 */ /* 0x000fe80003800000 */
[----:B------:R-:W-:Y:S05]  /*4960*/  @!P0 BRA `(.L_x_78) ;  /* 0x0000000c00988947 */ /* 0x000fea0003800000 */
[----:B------:R-:W-:-:S04]  /*4970*/  LOP3.LUT R7, R7, 0x2, RZ, 0xfc, !PT ;  /* 0x0000000207077812 */ /* 0x000fc800078efcff */
[----:B------:R-:W-:-:S13]  /*4980*/  ISETP.NE.AND P0, PT, R7, 0x3, PT ;  /* 0x000000030700780c */ /* 0x000fda0003f05270 */
[----:B------:R-:W-:Y:S05]  /*4990*/  @!P0 BRA `(.L_x_79) ;  /* 0x0000000000048947 */ /* 0x000fea0003800000 */
[----:B------:R-:W-:Y:S01]  /*49a0*/  BPT.TRAP 0x1 ;  /* 0x000000040000795c */ /* 0x000fe20000300000 */
.L_x_79:
[----:B------:R-:W0:Y:S01]  /*49b0*/  S2R R3, SR_CgaCtaId ;  /* 0x0000000000037919 */ /* 0x000e220000008800 */
[----:B------:R-:W-:Y:S02]  /*49c0*/  MOV R0, 0x400 ;  /* 0x0000040000007802 */ /* 0x000fe40000000f00 */
[----:B------:R-:W-:Y:S02]  /*49d0*/  SHF.L.U32 R2, R8, 0x1f, RZ ;  /* 0x0000001f08027819 */ /* 0x000fe400000006ff */
[----:B0-----:R-:W-:-:S05]  /*49e0*/  LEA R0, R3, R0, 0x18 ;  /* 0x0000000003007211 */ /* 0x001fca00078ec0ff */
[----:B------:R-:W-:-:S04]  /*49f0*/  VIADD R0, R0, 0xc8 ;  /* 0x000000c800007836 */ /* 0x000fc80000000000 */
[C---:B------:R-:W-:Y:S02]  /*4a00*/  IMAD R5, R15.reuse, 0x8, R0 ;  /* 0x000000080f057824 */ /* 0x040fe400078e0200 */
[----:B------:R-:W-:Y:S02]  /*4a10*/  VIADD R15, R15, 0x1 ;  /* 0x000000010f0f7836 */ /* 0x000fe40000000000 */
[----:B------:R-:W0:Y:S03]  /*4a20*/  SYNCS.PHASECHK.TRANS64.TRYWAIT P0, [R5+URZ], R2 ;  /* 0x00000002050075a7 */ /* 0x000e26000800017f */
[----:B------:R-:W-:-:S04]  /*4a30*/  ISETP.NE.AND P1, PT, R15, 0x19, PT ;  /* 0x000000190f00780c */ /* 0x000fc80003f25270 */
[----:B------:R-:W-:Y:S02]  /*4a40*/  SEL R3, RZ, 0x1, P1 ;  /* 0x00000001ff037807 */ /* 0x000fe40000800000 */
[----:B------:R-:W-:Y:S02]  /*4a50*/  SEL R15, R15, RZ, P1 ;  /* 0x000000ff0f0f7207 */ /* 0x000fe40000800000 */
[----:B------:R-:W-:-:S03]  /*4a60*/  LOP3.LUT R8, R8, R3, RZ, 0x3c, !PT ;  /* 0x0000000308087212 */ /* 0x000fc600078e3cff */
[----:B------:R-:W-:Y:S01]  /*4a70*/  IMAD R7, R15, 0x8, R0 ;  /* 0x000000080f077824 */ /* 0x000fe200078e0200 */
[----:B------:R-:W-:Y:S01]  /*4a80*/  SHF.L.U32 R4, R8, 0x1f, RZ ;  /* 0x0000001f08047819 */ /* 0x000fe200000006ff */
[----:B0-----:R-:W-:Y:S06]  /*4a90*/  @!P0 BRA `(.L_x_80) ;  /* 0x0000000c00d88947 */ /* 0x001fec0003800000 */
.L_x_112:
[----:B------:R-:W1:Y:S01]  /*4aa0*/  SYNCS.PHASECHK.TRANS64.TRYWAIT P0, [R7+URZ], R4 ;  /* 0x00000004070075a7 */ /* 0x000e62000800017f */
[----:B0-----:R-:W-:-:S05]  /*4ab0*/  VIADD R2, R15, 0x1 ;  /* 0x000000010f027836 */ /* 0x001fca0000000000 */
[----:B------:R-:W-:-:S04]  /*4ac0*/  ISETP.NE.AND P1, PT, R2, 0x19, PT ;  /* 0x000000190200780c */ /* 0x000fc80003f25270 */
[----:B------:R-:W-:Y:S02]  /*4ad0*/  SEL R3, RZ, 0x1, P1 ;  /* 0x00000001ff037807 */ /* 0x000fe40000800000 */
[----:B------:R-:W-:Y:S02]  /*4ae0*/  SEL R9, R2, RZ, P1 ;  /* 0x000000ff02097207 */ /* 0x000fe40000800000 */
[----:B------:R-:W-:-:S03]  /*4af0*/  LOP3.LUT R8, R8, R3, RZ, 0x3c, !PT ;  /* 0x0000000308087212 */ /* 0x000fc600078e3cff */
[----:B------:R-:W-:Y:S01]  /*4b00*/  IMAD R6, R9, 0x8, R0 ;  /* 0x0000000809067824 */ /* 0x000fe200078e0200 */
[----:B------:R-:W-:Y:S01]  /*4b10*/  SHF.L.U32 R5, R8, 0x1f, RZ ;  /* 0x0000001f08057819 */ /* 0x000fe200000006ff */
[----:B-1----:R-:W-:Y:S06]  /*4b20*/  @!P0 BRA `(.L_x_81) ;  /* 0x0000000c00c88947 */ /* 0x002fec0003800000 */
.L_x_113:
[----:B------:R-:W1:Y:S01]  /*4b30*/  SYNCS.PHASECHK.TRANS64.TRYWAIT P0, [R6+URZ], R5 ;  /* 0x00000005060075a7 */ /* 0x000e62000800017f */
[----:B------:R-:W-:-:S05]  /*4b40*/  VIADD R2, R9, 0x1 ;  /* 0x0000000109027836 */ /* 0x000fca0000000000 */
[----:B------:R-:W-:-:S04]  /*4b50*/  ISETP.NE.AND P1, PT, R2, 0x19, PT ;  /* 0x000000190200780c */ /* 0x000fc80003f25270 */
[----:B------:R-:W-:Y:S02]  /*4b60*/  SEL R3, RZ, 0x1, P1 ;  /* 0x00000001ff037807 */ /* 0x000fe40000800000 */
[----:B0-----:R-:W-:Y:S02]  /*4b70*/  SEL R7, R2, RZ, P1 ;  /* 0x000000ff02077207 */ /* 0x001fe40000800000 */
[----:B------:R-:W-:-:S03]  /*4b80*/  LOP3.LUT R8, R8, R3, RZ, 0x3c, !PT ;  /* 0x0000000308087212 */ /* 0x000fc600078e3cff */
[----:B------:R-:W-:Y:S01]  /*4b90*/  IMAD R9, R7, 0x8, R0 ;  /* 0x0000000807097824 */ /* 0x000fe200078e0200 */
[----:B------:R-:W-:Y:S01]  /*4ba0*/  SHF.L.U32 R4, R8, 0x1f, RZ ;  /* 0x0000001f08047819 */ /* 0x000fe200000006ff */
[----:B-1----:R-:W-:Y:S06]  /*4bb0*/  @!P0 BRA `(.L_x_82) ;  /* 0x0000000c00b88947 */ /* 0x002fec0003800000 */
.L_x_114:
[----:B------:R-:W1:Y:S01]  /*4bc0*/  SYNCS.PHASECHK.TRANS64.TRYWAIT P0, [R9+URZ], R4 ;  /* 0x00000004090075a7 */ /* 0x000e62000800017f */
[----:B------:R-:W-:-:S05]  /*4bd0*/  VIADD R2, R7, 0x1 ;  /* 0x0000000107027836 */ /* 0x000fca0000000000 */
[----:B------:R-:W-:-:S04]  /*4be0*/  ISETP.NE.AND P1, PT, R2, 0x19, PT ;  /* 0x000000190200780c */ /* 0x000fc80003f25270 */
[----:B------:R-:W-:Y:S02]  /*4bf0*/  SEL R3, RZ, 0x1, P1 ;  /* 0x00000001ff037807 */ /* 0x000fe40000800000 */
[----:B------:R-:W-:Y:S02]  /*4c00*/  SEL R7, R2, RZ, P1 ;  /* 0x000000ff02077207 */ /* 0x000fe40000800000 */
[----:B------:R-:W-:-:S03]  /*4c10*/  LOP3.LUT R8, R8, R3, RZ, 0x3c, !PT ;  /* 0x0000000308087212 */ /* 0x000fc600078e3cff */
[----:B0-----:R-:W-:Y:S01]  /*4c20*/  IMAD R6, R7, 0x8, R0 ;  /* 0x0000000807067824 */ /* 0x001fe200078e0200 */
[----:B------:R-:W-:Y:S01]  /*4c30*/  SHF.L.U32 R5, R8, 0x1f, RZ ;  /* 0x0000001f08057819 */ /* 0x000fe200000006ff */
[----:B-1----:R-:W-:Y:S06]  /*4c40*/  @!P0 BRA `(.L_x_83) ;  /* 0x0000000c00a88947 */ /* 0x002fec0003800000 */
.L_x_115:
        /* <DEDUP_REMOVED lines=9> */
.L_x_116:
        /* <DEDUP_REMOVED lines=9> */
.L_x_117:
        /* <DEDUP_REMOVED lines=9> */
.L_x_118:
        /* <DEDUP_REMOVED lines=9> */
.L_x_119:
        /* <DEDUP_REMOVED lines=9> */
.L_x_120:
        /* <DEDUP_REMOVED lines=9> */
.L_x_121:
        /* <DEDUP_REMOVED lines=9> */
.L_x_122:
        /* <DEDUP_REMOVED lines=9> */
.L_x_123:
        /* <DEDUP_REMOVED lines=9> */
.L_x_124:
        /* <DEDUP_REMOVED lines=9> */
.L_x_125:
        /* <DEDUP_REMOVED lines=9> */
.L_x_126:
        /* <DEDUP_REMOVED lines=9> */
.L_x_127:
        /* <DEDUP_REMOVED lines=9> */
.L_x_128:
        /* <DEDUP_REMOVED lines=9> */
.L_x_129:
        /* <DEDUP_REMOVED lines=9> */
.L_x_130:
        /* <DEDUP_REMOVED lines=9> */
.L_x_131:
        /* <DEDUP_REMOVED lines=9> */
.L_x_132:
[----:B------:R-:W1:Y:S01]  /*55e0*/  SYNCS.PHASECHK.TRANS64.TRYWAIT P0, [R9+URZ], R4 ;  /* 0x00000004090075a7 */ /* 0x000e62000800017f */
[----:B------:R-:W-:-:S05]  /*55f0*/  VIADD R2, R7, 0x1 ;  /* 0x0000000107027836 */ /* 0x000fca0000000000 */
[----:B------:R-:W-:-:S04]  /*5600*/  ISETP.NE.AND P1, PT, R2, 0x19, PT ;  /* 0x000000190200780c */ /* 0x000fc80003f25270 */
[----:B------:R-:W-:Y:S02]  /*5610*/  SEL R3, RZ, 0x1, P1 ;  /* 0x00000001ff037807 */ /* 0x000fe40000800000 */
[----:B------:R-:W-:Y:S02]  /*5620*/  SEL R7, R2, RZ, P1 ;  /* 0x000000ff02077207 */ /* 0x000fe40000800000 */
[----:B------:R-:W-:-:S03]  /*5630*/  LOP3.LUT R8, R8, R3, RZ, 0x3c, !PT ;  /* 0x0000000308087212 */ /* 0x000fc600078e3cff */
[----:B------:R-:W-:Y:S01]  /*5640*/  IMAD R10, R7, 0x8, R0 ;  /* 0x00000008070a7824 */ /* 0x000fe200078e0200 */
[----:B0-----:R-:W-:Y:S01]  /*5650*/  SHF.L.U32 R5, R8, 0x1f, RZ ;  /* 0x0000001f08057819 */ /* 0x001fe200000006ff */
[----:B-1----:R-:W-:Y:S06]  /*5660*/  @!P0 BRA `(.L_x_101) ;  /* 0x0000000800888947 */ /* 0x002fec0003800000 */
.L_x_133:
[----:B------:R-:W1:Y:S01]  /*5670*/  SYNCS.PHASECHK.TRANS64.TRYWAIT P0, [R10+URZ], R5 ;  /* 0x000000050a0075a7 */ /* 0x000e62000800017f */
[----:B------:R-:W-:-:S05]  /*5680*/  VIADD R2, R7, 0x1 ;  /* 0x0000000107027836 */ /* 0x000fca0000000000 */
[----:B------:R-:W-:-:S04]  /*5690*/  ISETP.NE.AND P1, PT, R2, 0x19, PT ;  /* 0x000000190200780c */ /* 0x000fc80003f25270 */
[----:B------:R-:W-:Y:S02]  /*56a0*/  SEL R3, RZ, 0x1, P1 ;  /* 0x00000001ff037807 */ /* 0x000fe40000800000 */
[----:B------:R-:W-:Y:S02]  /*56b0*/  SEL R7, R2, RZ, P1 ;  /* 0x000000ff02077207 */ /* 0x000fe40000800000 */
[----:B0-----:R-:W-:-:S03]  /*56c0*/  LOP3.LUT R9, R8, R3, RZ, 0x3c, !PT ;  /* 0x0000000308097212 */ /* 0x001fc600078e3cff */
[----:B------:R-:W-:Y:S01]  /*56d0*/  IMAD R11, R7, 0x8, R0 ;  /* 0x00000008070b7824 */ /* 0x000fe200078e0200 */
[----:B------:R-:W-:Y:S01]  /*56e0*/  SHF.L.U32 R6, R9, 0x1f, RZ ;  /* 0x0000001f09067819 */ /* 0x000fe200000006ff */
[----:B-1----:R-:W-:Y:S06]  /*56f0*/  @!P0 BRA `(.L_x_102) ;  /* 0x0000000800788947 */ /* 0x002fec0003800000 */
.L_x_134:
[----:B------:R-:W1:Y:S01]  /*5700*/  SYNCS.PHASECHK.TRANS64.TRYWAIT P0, [R11+URZ], R6 ;  /* 0x000000060b0075a7 */ /* 0x000e62000800017f */
[----:B------:R-:W-:-:S05]  /*5710*/  VIADD R2, R7, 0x1 ;  /* 0x0000000107027836 */ /* 0x000fca0000000000 */
[----:B------:R-:W-:-:S04]  /*5720*/  ISETP.NE.AND P1, PT, R2, 0x19, PT ;  /* 0x000000190200780c */ /* 0x000fc80003f25270 */
[----:B------:R-:W-:Y:S02]  /*5730*/  SEL R4, RZ, 0x1, P1 ;  /* 0x00000001ff047807 */ /* 0x000fe40000800000 */
[----:B------:R-:W-:Y:S02]  /*5740*/  SEL R3, R2, RZ, P1 ;  /* 0x000000ff02037207 */ /* 0x000fe40000800000 */
[----:B------:R-:W-:Y:S01]  /*5750*/  LOP3.LUT R4, R9, R4, RZ, 0x3c, !PT ;  /* 0x0000000409047212 */ /* 0x000fe200078e3cff */
[----:B-1----:R-:W-:Y:S06]  /*5760*/  @!P0 BRA `(.L_x_103) ;  /* 0x0000000800708947 */ /* 0x002fec0003800000 */
.L_x_135:
[----:B------:R-:W-:Y:S01]  /*5770*/  IMAD R3, R3, 0x8, R0 ;  /* 0x0000000803037824 */ /* 0x000fe200078e0200 */
[----:B------:R-:W-:-:S07]  /*5780*/  SHF.L.U32 R0, R4, 0x1f, RZ ;  /* 0x0000001f04007819 */ /* 0x000fce00000006ff */
.L_x_104:
[----:B--2---:R2:W3:Y:S02]  /*5790*/  SYNCS.PHASECHK.TRANS64.TRYWAIT P0, [R3+URZ], R0 ;  /* 0x00000000030075a7 */ /* 0x0044e4000800017f */
[----:B---3--:R-:W-:Y:S05]  /*57a0*/  @!P0 NANOSLEEP.SYNCS 0x989680 ;  /* 0x009896800000895d */ /* 0x008fea0003900000 */
[----:B------:R-:W3:Y:S02]  /*57b0*/  @!P0 SYNCS.PHASECHK.TRANS64 P0, [R3+URZ], R0 ;  /* 0x00000000030085a7 */ /* 0x000ee4000800007f */
[----:B---3--:R-:W-:Y:S05]  /*57c0*/  @!P0 BRA `(.L_x_104) ;  /* 0xfffffffc00f08947 */ /* 0x008fea000383ffff */
.L_x_78:
[----:B------:R-:W-:Y:S05]  /*57d0*/  BSYNC B0 ;  /* 0x0000000000007941 */ /* 0x000fea0003800000 */
.L_x_77:
[----:B------:R-:W-:Y:S05]  /*57e0*/  EXIT ;  /* 0x000000000000794d */ /* 0x000fea0003800000 */
.L_x_22:
[----:B-1----:R-:W-:-:S04]  /*57f0*/  IMAD.U32 R5, RZ, RZ, UR6 ;  /* 0x00000006ff057e24 */ /* 0x002fc8000f8e00ff */
[----:B------:R1:W3:Y:S03]  /*5800*/  SYNCS.PHASECHK.TRANS64.TRYWAIT P0, [R5+URZ], R4 ;  /* 0x00000004050075a7 */ /* 0x0002e6000800017f */
[----:B---3--:R-:W-:Y:S05]  /*5810*/  @!P0 NANOSLEEP.SYNCS 0x989680 ;  /* 0x009896800000895d */ /* 0x008fea0003900000 */
[----:B------:R-:W3:Y:S02]  /*5820*/  @!P0 SYNCS.PHASECHK.TRANS64 P0, [R5+URZ], R4 ;  /* 0x00000004050085a7 */ /* 0x000ee4000800007f */
[----:B---3--:R-:W-:Y:S05]  /*5830*/  @!P0 BRA `(.L_x_22) ;  /* 0xfffffffc00ec8947 */ /* 0x008fea000383ffff */
[----:B------:R-:W-:Y:S05]  /*5840*/  BRA `(.L_x_21) ;  /* 0xffffffbc00cc7947 */ /* 0x000fea000383ffff */
.L_x_28:
[----:B-1----:R-:W-:-:S04]  /*5850*/  IMAD.U32 R15, RZ, RZ, UR12 ;  /* 0x0000000cff0f7e24 */ /* 0x002fc8000f8e00ff */
[----:B------:R1:W3:Y:S03]  /*5860*/  SYNCS.PHASECHK.TRANS64.TRYWAIT P0, [R15+URZ], R12 ;  /* 0x0000000c0f0075a7 */ /* 0x0002e6000800017f */
[----:B---3--:R-:W-:Y:S05]  /*5870*/  @!P0 NANOSLEEP.SYNCS 0x989680 ;  /* 0x009896800000895d */ /* 0x008fea0003900000 */
[----:B------:R-:W3:Y:S02]  /*5880*/  @!P0 SYNCS.PHASECHK.TRANS64 P0, [R15+URZ], R12 ;  /* 0x0000000c0f0085a7 */ /* 0x000ee4000800007f */
[----:B---3--:R-:W-:Y:S05]  /*5890*/  @!P0 BRA `(.L_x_28) ;  /* 0xfffffffc00ec8947 */ /* 0x008fea000383ffff */
[----:B------:R-:W-:Y:S05]  /*58a0*/  BRA `(.L_x_27) ;  /* 0xffffffc000c47947 */ /* 0x000fea000383ffff */
.L_x_65:
[----:B------:R-:W-:Y:S01]  /*58b0*/  BSSY B1, `(.L_x_105) ;  /* 0x0000006000017945 */ /* 0x000fe20003800000 */
[----:B------:R-:W-:-:S07]  /*58c0*/  IMAD.MOV.U32 R2, RZ, RZ, -0x1 ;  /* 0xffffffffff027424 */ /* 0x000fce00078e00ff */
[----:B------:R-:W-:Y:S05]  /*58d0*/  WARPSYNC.COLLECTIVE R2, `(.L_x_106) ;  /* 0x00000000020c7348 */ /* 0x000fea0003c00000 */
[----:B------:R-:W-:Y:S02]  /*58e0*/  ELECT P0, UR62, PT ;  /* 0x00000000003e782f */ /* 0x000fe40003800000 */
[----:B------:R-:W-:Y:S01]  /*58f0*/  MOV R2, UR62 ;  /* 0x0000003e00027c02 */ /* 0x000fe20008000f00 */
[----:B------:R-:W-:Y:S10]  /*5900*/  ENDCOLLECTIVE ;  /* 0x000000000000791b */ /* 0x000ff40003800000 */
.L_x_106:
[----:B------:R-:W-:Y:S05]  /*5910*/  BSYNC B1 ;  /* 0x0000000000017941 */ /* 0x000fea0003800000 */
.L_x_105:
[----:B------:R-:W-:Y:S05]  /*5920*/  BRA `(.L_x_107) ;  /* 0xffffffe400407947 */ /* 0x000fea000383ffff */
.L_x_68:
[----:B0-----:R0:W1:Y:S02]  /*5930*/  SYNCS.PHASECHK.TRANS64.TRYWAIT P0, [R21+URZ+0xc8], R4 ;  /* 0x0000c804150075a7 */ /* 0x001064000800017f */
[----:B-1----:R-:W-:Y:S05]  /*5940*/  @!P0 NANOSLEEP.SYNCS 0x989680 ;  /* 0x009896800000895d */ /* 0x002fea0003900000 */
[----:B------:R-:W1:Y:S02]  /*5950*/  @!P0 SYNCS.PHASECHK.TRANS64 P0, [R21+URZ+0xc8], R4 ;  /* 0x0000c804150085a7 */ /* 0x000e64000800007f */
[----:B-1----:R-:W-:Y:S05]  /*5960*/  @!P0 BRA `(.L_x_68) ;  /* 0xfffffffc00f08947 */ /* 0x002fea000383ffff */
[----:B------:R-:W-:Y:S05]  /*5970*/  BRA `(.L_x_108) ;  /* 0xffffffe400787947 */ /* 0x000fea000383ffff */
.L_x_76:
[----:B------:R-:W-:Y:S01]  /*5980*/  BSSY B0, `(.L_x_109) ;  /* 0x0000006000007945 */ /* 0x000fe20003800000 */
[----:B------:R-:W-:-:S07]  /*5990*/  IMAD.MOV.U32 R2, RZ, RZ, -0x1 ;  /* 0xffffffffff027424 */ /* 0x000fce00078e00ff */
[----:B------:R-:W-:Y:S05]  /*59a0*/  WARPSYNC.COLLECTIVE R2, `(.L_x_110) ;  /* 0x00000000020c7348 */ /* 0x000fea0003c00000 */
[----:B------:R-:W-:Y:S02]  /*59b0*/  ELECT P0, UR62, PT ;  /* 0x00000000003e782f */ /* 0x000fe40003800000 */
[----:B------:R-:W-:Y:S01]  /*59c0*/  MOV R2, UR62 ;  /* 0x0000003e00027c02 */ /* 0x000fe20008000f00 */
[----:B------:R-:W-:Y:S10]  /*59d0*/  ENDCOLLECTIVE ;  /* 0x000000000000791b */ /* 0x000ff40003800000 */
.L_x_110:
[----:B------:R-:W-:Y:S05]  /*59e0*/  BSYNC B0 ;  /* 0x0000000000007941 */ /* 0x000fea0003800000 */
.L_x_109:
[----:B------:R-:W-:Y:S05]  /*59f0*/  BRA `(.L_x_111) ;  /* 0xffffffec00d47947 */ /* 0x000fea000383ffff */
.L_x_80:
[----:B0-----:R0:W1:Y:S02]  /*5a00*/  SYNCS.PHASECHK.TRANS64.TRYWAIT P0, [R5+URZ], R2 ;  /* 0x00000002050075a7 */ /* 0x001064000800017f */
[----:B-1----:R-:W-:Y:S05]  /*5a10*/  @!P0 NANOSLEEP.SYNCS 0x989680 ;  /* 0x009896800000895d */ /* 0x002fea0003900000 */
[----:B------:R-:W1:Y:S02]  /*5a20*/  @!P0 SYNCS.PHASECHK.TRANS64 P0, [R5+URZ], R2 ;  /* 0x00000002050085a7 */ /* 0x000e64000800007f */
[----:B-1----:R-:W-:Y:S05]  /*5a30*/  @!P0 BRA `(.L_x_80) ;  /* 0xfffffffc00f08947 */ /* 0x002fea000383ffff */
[----:B------:R-:W-:Y:S05]  /*5a40*/  BRA `(.L_x_112) ;  /* 0xfffffff000147947 */ /* 0x000fea000383ffff */
.L_x_81:
[----:B0-----:R0:W1:Y:S02]  /*5a50*/  SYNCS.PHASECHK.TRANS64.TRYWAIT P0, [R7+URZ], R4 ;  /* 0x00000004070075a7 */ /* 0x001064000800017f */
[----:B-1----:R-:W-:Y:S05]  /*5a60*/  @!P0 NANOSLEEP.SYNCS 0x989680 ;  /* 0x009896800000895d */ /* 0x002fea0003900000 */
[----:B------:R-:W1:Y:S02]  /*5a70*/  @!P0 SYNCS.PHASECHK.TRANS64 P0, [R7+URZ], R4 ;  /* 0x00000004070085a7 */ /* 0x000e64000800007f */
[----:B-1----:R-:W-:Y:S05]  /*5a80*/  @!P0 BRA `(.L_x_81) ;  /* 0xfffffffc00f08947 */ /* 0x002fea000383ffff */
[----:B------:R-:W-:Y:S05]  /*5a90*/  BRA `(.L_x_113) ;  /* 0xfffffff000247947 */ /* 0x000fea000383ffff */
.L_x_82:
[----:B0-----:R0:W1:Y:S02]  /*5aa0*/  SYNCS.PHASECHK.TRANS64.TRYWAIT P0, [R6+URZ], R5 ;  /* 0x00000005060075a7 */ /* 0x001064000800017f */
[----:B-1----:R-:W-:Y:S05]  /*5ab0*/  @!P0 NANOSLEEP.SYNCS 0x989680 ;  /* 0x009896800000895d */ /* 0x002fea0003900000 */
[----:B------:R-:W1:Y:S02]  /*5ac0*/  @!P0 SYNCS.PHASECHK.TRANS64 P0, [R6+URZ], R5 ;  /* 0x00000005060085a7 */ /* 0x000e64000800007f */
[----:B-1----:R-:W-:Y:S05]  /*5ad0*/  @!P0 BRA `(.L_x_82) ;  /* 0xfffffffc00f08947 */ /* 0x002fea000383ffff */
[----:B------:R-:W-:Y:S05]  /*5ae0*/  BRA `(.L_x_114) ;  /* 0xfffffff000347947 */ /* 0x000fea000383ffff */
.L_x_83:
[----:B0-----:R0:W1:Y:S02]  /*5af0*/  SYNCS.PHASECHK.TRANS64.TRYWAIT P0, [R9+URZ], R4 ;  /* 0x00000004090075a7 */ /* 0x001064000800017f */
[----:B-1----:R-:W-:Y:S05]  /*5b00*/  @!P0 NANOSLEEP.SYNCS 0x989680 ;  /* 0x009896800000895d */ /* 0x002fea0003900000 */
[----:B------:R-:W1:Y:S02]  /*5b10*/  @!P0 SYNCS.PHASECHK.TRANS64 P0, [R9+URZ], R4 ;  /* 0x00000004090085a7 */ /* 0x000e64000800007f */
[----:B-1----:R-:W-:Y:S05]  /*5b20*/  @!P0 BRA `(.L_x_83) ;  /* 0xfffffffc00f08947 */ /* 0x002fea000383ffff */
[----:B------:R-:W-:Y:S05]  /*5b30*/  BRA `(.L_x_115) ;  /* 0xfffffff000447947 */ /* 0x000fea000383ffff */
.L_x_84:
[----:B0-----:R0:W1:Y:S02]  /*5b40*/  SYNCS.PHASECHK.TRANS64.TRYWAIT P0, [R6+URZ], R5 ;  /* 0x00000005060075a7 */ /* 0x001064000800017f */
[----:B-1----:R-:W-:Y:S05]  /*5b50*/  @!P0 NANOSLEEP.SYNCS 0x989680 ;  /* 0x009896800000895d */ /* 0x002fea0003900000 */
[----:B------:R-:W1:Y:S02]  /*5b60*/  @!P0 SYNCS.PHASECHK.TRANS64 P0, [R6+URZ], R5 ;  /* 0x00000005060085a7 */ /* 0x000e64000800007f */
[----:B-1----:R-:W-:Y:S05]  /*5b70*/  @!P0 BRA `(.L_x_84) ;  /* 0xfffffffc00f08947 */ /* 0x002fea000383ffff */
[----:B------:R-:W-:Y:S05]  /*5b80*/  BRA `(.L_x_116) ;  /* 0xfffffff000547947 */ /* 0x000fea000383ffff */
.L_x_85:
[----:B0-----:R0:W1:Y:S02]  /*5b90*/  SYNCS.PHASECHK.TRANS64.TRYWAIT P0, [R9+URZ], R4 ;  /* 0x00000004090075a7 */ /* 0x001064000800017f */
[----:B-1----:R-:W-:Y:S05]  /*5ba0*/  @!P0 NANOSLEEP.SYNCS 0x989680 ;  /* 0x009896800000895d */ /* 0x002fea0003900000 */
[----:B------:R-:W1:Y:S02]  /*5bb0*/  @!P0 SYNCS.PHASECHK.TRANS64 P0, [R9+URZ], R4 ;  /* 0x00000004090085a7 */ /* 0x000e64000800007f */
[----:B-1----:R-:W-:Y:S05]  /*5bc0*/  @!P0 BRA `(.L_x_85) ;  /* 0xfffffffc00f08947 */ /* 0x002fea000383ffff */
[----:B------:R-:W-:Y:S05]  /*5bd0*/  BRA `(.L_x_117) ;  /* 0xfffffff000647947 */ /* 0x000fea000383ffff */
.L_x_86:
[----:B0-----:R0:W1:Y:S02]  /*5be0*/  SYNCS.PHASECHK.TRANS64.TRYWAIT P0, [R6+URZ], R5 ;  /* 0x00000005060075a7 */ /* 0x001064000800017f */
[----:B-1----:R-:W-:Y:S05]  /*5bf0*/  @!P0 NANOSLEEP.SYNCS 0x989680 ;  /* 0x009896800000895d */ /* 0x002fea0003900000 */
[----:B------:R-:W1:Y:S02]  /*5c00*/  @!P0 SYNCS.PHASECHK.TRANS64 P0, [R6+URZ], R5 ;  /* 0x00000005060085a7 */ /* 0x000e64000800007f */
[----:B-1----:R-:W-:Y:S05]  /*5c10*/  @!P0 BRA `(.L_x_86) ;  /* 0xfffffffc00f08947 */ /* 0x002fea000383ffff */
[----:B------:R-:W-:Y:S05]  /*5c20*/  BRA `(.L_x_118) ;  /* 0xfffffff000747947 */ /* 0x000fea000383ffff */
.L_x_87:
[----:B0-----:R0:W1:Y:S02]  /*5c30*/  SYNCS.PHASECHK.TRANS64.TRYWAIT P0, [R9+URZ], R4 ;  /* 0x00000004090075a7 */ /* 0x001064000800017f */
[----:B-1----:R-:W-:Y:S05]  /*5c40*/  @!P0 NANOSLEEP.SYNCS 0x989680 ;  /* 0x009896800000895d */ /* 0x002fea0003900000 */
[----:B------:R-:W1:Y:S02]  /*5c50*/  @!P0 SYNCS.PHASECHK.TRANS64 P0, [R9+URZ], R4 ;  /* 0x00000004090085a7 */ /* 0x000e64000800007f */
[----:B-1----:R-:W-:Y:S05]  /*5c60*/  @!P0 BRA `(.L_x_87) ;  /* 0xfffffffc00f08947 */ /* 0x002fea000383ffff */
[----:B------:R-:W-:Y:S05]  /*5c70*/  BRA `(.L_x_119) ;  /* 0xfffffff000847947 */ /* 0x000fea000383ffff */
.L_x_88:
[----:B0-----:R0:W1:Y:S02]  /*5c80*/  SYNCS.PHASECHK.TRANS64.TRYWAIT P0, [R6+URZ], R5 ;  /* 0x00000005060075a7 */ /* 0x001064000800017f */
[----:B-1----:R-:W-:Y:S05]  /*5c90*/  @!P0 NANOSLEEP.SYNCS 0x989680 ;  /* 0x009896800000895d */ /* 0x002fea0003900000 */
[----:B------:R-:W1:Y:S02]  /*5ca0*/  @!P0 SYNCS.PHASECHK.TRANS64 P0, [R6+URZ], R5 ;  /* 0x00000005060085a7 */ /* 0x000e64000800007f */
[----:B-1----:R-:W-:Y:S05]  /*5cb0*/  @!P0 BRA `(.L_x_88) ;  /* 0xfffffffc00f08947 */ /* 0x002fea000383ffff */
[----:B------:R-:W-:Y:S05]  /*5cc0*/  BRA `(.L_x_120) ;  /* 0xfffffff000947947 */ /* 0x000fea000383ffff */
.L_x_89:
[----:B0-----:R0:W1:Y:S02]  /*5cd0*/  SYNCS.PHASECHK.TRANS64.TRYWAIT P0, [R9+URZ], R4 ;  /* 0x00000004090075a7 */ /* 0x001064000800017f */
[----:B-1----:R-:W-:Y:S05]  /*5ce0*/  @!P0 NANOSLEEP.SYNCS 0x989680 ;  /* 0x009896800000895d */ /* 0x002fea0003900000 */
[----:B------:R-:W1:Y:S02]  /*5cf0*/  @!P0 SYNCS.PHASECHK.TRANS64 P0, [R9+URZ], R4 ;  /* 0x00000004090085a7 */ /* 0x000e64000800007f */
[----:B-1----:R-:W-:Y:S05]  /*5d00*/  @!P0 BRA `(.L_x_89) ;  /* 0xfffffffc00f08947 */ /* 0x002fea000383ffff */
[----:B------:R-:W-:Y:S05]  /*5d10*/  BRA `(.L_x_121) ;  /* 0xfffffff000a47947 */ /* 0x000fea000383ffff */
.L_x_90:
[----:B0-----:R0:W1:Y:S02]  /*5d20*/  SYNCS.PHASECHK.TRANS64.TRYWAIT P0, [R6+URZ], R5 ;  /* 0x00000005060075a7 */ /* 0x001064000800017f */
[----:B-1----:R-:W-:Y:S05]  /*5d30*/  @!P0 NANOSLEEP.SYNCS 0x989680 ;  /* 0x009896800000895d */ /* 0x002fea0003900000 */
[----:B------:R-:W1:Y:S02]  /*5d40*/  @!P0 SYNCS.PHASECHK.TRANS64 P0, [R6+URZ], R5 ;  /* 0x00000005060085a7 */ /* 0x000e64000800007f */
[----:B-1----:R-:W-:Y:S05]  /*5d50*/  @!P0 BRA `(.L_x_90) ;  /* 0xfffffffc00f08947 */ /* 0x002fea000383ffff */
[----:B------:R-:W-:Y:S05]  /*5d60*/  BRA `(.L_x_122) ;  /* 0xfffffff000b47947 */ /* 0x000fea000383ffff */
.L_x_91:
[----:B0-----:R0:W1:Y:S02]  /*5d70*/  SYNCS.PHASECHK.TRANS64.TRYWAIT P0, [R9+URZ], R4 ;  /* 0x00000004090075a7 */ /* 0x001064000800017f */
[----:B-1----:R-:W-:Y:S05]  /*5d80*/  @!P0 NANOSLEEP.SYNCS 0x989680 ;  /* 0x009896800000895d */ /* 0x002fea0003900000 */
[----:B------:R-:W1:Y:S02]  /*5d90*/  @!P0 SYNCS.PHASECHK.TRANS64 P0, [R9+URZ], R4 ;  /* 0x00000004090085a7 */ /* 0x000e64000800007f */
[----:B-1----:R-:W-:Y:S05]  /*5da0*/  @!P0 BRA `(.L_x_91) ;  /* 0xfffffffc00f08947 */ /* 0x002fea000383ffff */
[----:B------:R-:W-:Y:S05]  /*5db0*/  BRA `(.L_x_123) ;  /* 0xfffffff000c47947 */ /* 0x000fea000383ffff */
.L_x_92:
[----:B0-----:R0:W1:Y:S02]  /*5dc0*/  SYNCS.PHASECHK.TRANS64.TRYWAIT P0, [R6+URZ], R5 ;  /* 0x00000005060075a7 */ /* 0x001064000800017f */
[----:B-1----:R-:W-:Y:S05]  /*5dd0*/  @!P0 NANOSLEEP.SYNCS 0x989680 ;  /* 0x009896800000895d */ /* 0x002fea0003900000 */
[----:B------:R-:W1:Y:S02]  /*5de0*/  @!P0 SYNCS.PHASECHK.TRANS64 P0, [R6+URZ], R5 ;  /* 0x00000005060085a7 */ /* 0x000e64000800007f */
[----:B-1----:R-:W-:Y:S05]  /*5df0*/  @!P0 BRA `(.L_x_92) ;  /* 0xfffffffc00f08947 */ /* 0x002fea000383ffff */
[----:B------:R-:W-:Y:S05]  /*5e00*/  BRA `(.L_x_124) ;  /* 0xfffffff000d47947 */ /* 0x000fea000383ffff */
.L_x_93:
[----:B0-----:R0:W1:Y:S02]  /*5e10*/  SYNCS.PHASECHK.TRANS64.TRYWAIT P0, [R9+URZ], R4 ;  /* 0x00000004090075a7 */ /* 0x001064000800017f */
[----:B-1----:R-:W-:Y:S05]  /*5e20*/  @!P0 NANOSLEEP.SYNCS 0x989680 ;  /* 0x009896800000895d */ /* 0x002fea0003900000 */
[----:B------:R-:W1:Y:S02]  /*5e30*/  @!P0 SYNCS.PHASECHK.TRANS64 P0, [R9+URZ], R4 ;  /* 0x00000004090085a7 */ /* 0x000e64000800007f */
[----:B-1----:R-:W-:Y:S05]  /*5e40*/  @!P0 BRA `(.L_x_93) ;  /* 0xfffffffc00f08947 */ /* 0x002fea000383ffff */
[----:B------:R-:W-:Y:S05]  /*5e50*/  BRA `(.L_x_125) ;  /* 0xfffffff000e47947 */ /* 0x000fea000383ffff */
.L_x_94:
[----:B0-----:R0:W1:Y:S02]  /*5e60*/  SYNCS.PHASECHK.TRANS64.TRYWAIT P0, [R6+URZ], R5 ;  /* 0x00000005060075a7 */ /* 0x001064000800017f */
[----:B-1----:R-:W-:Y:S05]  /*5e70*/  @!P0 NANOSLEEP.SYNCS 0x989680 ;  /* 0x009896800000895d */ /* 0x002fea0003900000 */
[----:B------:R-:W1:Y:S02]  /*5e80*/  @!P0 SYNCS.PHASECHK.TRANS64 P0, [R6+URZ], R5 ;  /* 0x00000005060085a7 */ /* 0x000e64000800007f */
[----:B-1----:R-:W-:Y:S05]  /*5e90*/  @!P0 BRA `(.L_x_94) ;  /* 0xfffffffc00f08947 */ /* 0x002fea000383ffff */
[----:B------:R-:W-:Y:S05]  /*5ea0*/  BRA `(.L_x_126) ;  /* 0xfffffff000f47947 */ /* 0x000fea000383ffff */
.L_x_95:
[----:B0-----:R0:W1:Y:S02]  /*5eb0*/  SYNCS.PHASECHK.TRANS64.TRYWAIT P0, [R9+URZ], R4 ;  /* 0x00000004090075a7 */ /* 0x001064000800017f */
[----:B-1----:R-:W-:Y:S05]  /*5ec0*/  @!P0 NANOSLEEP.SYNCS 0x989680 ;  /* 0x009896800000895d */ /* 0x002fea0003900000 */
[----:B------:R-:W1:Y:S02]  /*5ed0*/  @!P0 SYNCS.PHASECHK.TRANS64 P0, [R9+URZ], R4 ;  /* 0x00000004090085a7 */ /* 0x000e64000800007f */
[----:B-1----:R-:W-:Y:S05]  /*5ee0*/  @!P0 BRA `(.L_x_95) ;  /* 0xfffffffc00f08947 */ /* 0x002fea000383ffff */
[----:B------:R-:W-:Y:S05]  /*5ef0*/  BRA `(.L_x_127) ;  /* 0xfffffff400047947 */ /* 0x000fea000383ffff */
.L_x_96:
[----:B0-----:R0:W1:Y:S02]  /*5f00*/  SYNCS.PHASECHK.TRANS64.TRYWAIT P0, [R6+URZ], R5 ;  /* 0x00000005060075a7 */ /* 0x001064000800017f */
[----:B-1----:R-:W-:Y:S05]  /*5f10*/  @!P0 NANOSLEEP.SYNCS 0x989680 ;  /* 0x009896800000895d */ /* 0x002fea0003900000 */
[----:B------:R-:W1:Y:S02]  /*5f20*/  @!P0 SYNCS.PHASECHK.TRANS64 P0, [R6+URZ], R5 ;  /* 0x00000005060085a7 */ /* 0x000e64000800007f */
[----:B-1----:R-:W-:Y:S05]  /*5f30*/  @!P0 BRA `(.L_x_96) ;  /* 0xfffffffc00f08947 */ /* 0x002fea000383ffff */
[----:B------:R-:W-:Y:S05]  /*5f40*/  BRA `(.L_x_128) ;  /* 0xfffffff400147947 */ /* 0x000fea000383ffff */
.L_x_97:
[----:B0-----:R0:W1:Y:S02]  /*5f50*/  SYNCS.PHASECHK.TRANS64.TRYWAIT P0, [R9+URZ], R4 ;  /* 0x00000004090075a7 */ /* 0x001064000800017f */
[----:B-1----:R-:W-:Y:S05]  /*5f60*/  @!P0 NANOSLEEP.SYNCS 0x989680 ;  /* 0x009896800000895d */ /* 0x002fea0003900000 */
[----:B------:R-:W1:Y:S02]  /*5f70*/  @!P0 SYNCS.PHASECHK.TRANS64 P0, [R9+URZ], R4 ;  /* 0x00000004090085a7 */ /* 0x000e64000800007f */
[----:B-1----:R-:W-:Y:S05]  /*5f80*/  @!P0 BRA `(.L_x_97) ;  /* 0xfffffffc00f08947 */ /* 0x002fea000383ffff */
[----:B------:R-:W-:Y:S05]  /*5f90*/  BRA `(.L_x_129) ;  /* 0xfffffff400247947 */ /* 0x000fea000383ffff */
.L_x_98:
[----:B0-----:R0:W1:Y:S02]  /*5fa0*/  SYNCS.PHASECHK.TRANS64.TRYWAIT P0, [R6+URZ], R5 ;  /* 0x00000005060075a7 */ /* 0x001064000800017f */
[----:B-1----:R-:W-:Y:S05]  /*5fb0*/  @!P0 NANOSLEEP.SYNCS 0x989680 ;  /* 0x009896800000895d */ /* 0x002fea0003900000 */
[----:B------:R-:W1:Y:S02]  /*5fc0*/  @!P0 SYNCS.PHASECHK.TRANS64 P0, [R6+URZ], R5 ;  /* 0x00000005060085a7 */ /* 0x000e64000800007f */
[----:B-1----:R-:W-:Y:S05]  /*5fd0*/  @!P0 BRA `(.L_x_98) ;  /* 0xfffffffc00f08947 */ /* 0x002fea000383ffff */
[----:B------:R-:W-:Y:S05]  /*5fe0*/  BRA `(.L_x_130) ;  /* 0xfffffff400347947 */ /* 0x000fea000383ffff */
.L_x_99:
[----:B0-----:R0:W1:Y:S02]  /*5ff0*/  SYNCS.PHASECHK.TRANS64.TRYWAIT P0, [R9+URZ], R4 ;  /* 0x00000004090075a7 */ /* 0x001064000800017f */
[----:B-1----:R-:W-:Y:S05]  /*6000*/  @!P0 NANOSLEEP.SYNCS 0x989680 ;  /* 0x009896800000895d */ /* 0x002fea0003900000 */
[----:B------:R-:W1:Y:S02]  /*6010*/  @!P0 SYNCS.PHASECHK.TRANS64 P0, [R9+URZ], R4 ;  /* 0x00000004090085a7 */ /* 0x000e64000800007f */
[----:B-1----:R-:W-:Y:S05]  /*6020*/  @!P0 BRA `(.L_x_99) ;  /* 0xfffffffc00f08947 */ /* 0x002fea000383ffff */
[----:B------:R-:W-:Y:S05]  /*6030*/  BRA `(.L_x_131) ;  /* 0xfffffff400447947 */ /* 0x000fea000383ffff */
.L_x_100:
[----:B0-----:R0:W1:Y:S02]  /*6040*/  SYNCS.PHASECHK.TRANS64.TRYWAIT P0, [R6+URZ], R5 ;  /* 0x00000005060075a7 */ /* 0x001064000800017f */
[----:B-1----:R-:W-:Y:S05]  /*6050*/  @!P0 NANOSLEEP.SYNCS 0x989680 ;  /* 0x009896800000895d */ /* 0x002fea0003900000 */
[----:B------:R-:W1:Y:S02]  /*6060*/  @!P0 SYNCS.PHASECHK.TRANS64 P0, [R6+URZ], R5 ;  /* 0x00000005060085a7 */ /* 0x000e64000800007f */
[----:B-1----:R-:W-:Y:S05]  /*6070*/  @!P0 BRA `(.L_x_100) ;  /* 0xfffffffc00f08947 */ /* 0x002fea000383ffff */
[----:B------:R-:W-:Y:S05]  /*6080*/  BRA `(.L_x_132) ;  /* 0xfffffff400547947 */ /* 0x000fea000383ffff */
.L_x_101:
[----:B0-----:R0:W1:Y:S02]  /*6090*/  SYNCS.PHASECHK.TRANS64.TRYWAIT P0, [R9+URZ], R4 ;  /* 0x00000004090075a7 */ /* 0x001064000800017f */
[----:B-1----:R-:W-:Y:S05]  /*60a0*/  @!P0 NANOSLEEP.SYNCS 0x989680 ;  /* 0x009896800000895d */ /* 0x002fea0003900000 */
[----:B------:R-:W1:Y:S02]  /*60b0*/  @!P0 SYNCS.PHASECHK.TRANS64 P0, [R9+URZ], R4 ;  /* 0x00000004090085a7 */ /* 0x000e64000800007f */
[----:B-1----:R-:W-:Y:S05]  /*60c0*/  @!P0 BRA `(.L_x_101) ;  /* 0xfffffffc00f08947 */ /* 0x002fea000383ffff */
[----:B------:R-:W-:Y:S05]  /*60d0*/  BRA `(.L_x_133) ;  /* 0xfffffff400647947 */ /* 0x000fea000383ffff */
.L_x_102:
[----:B0-----:R0:W1:Y:S02]  /*60e0*/  SYNCS.PHASECHK.TRANS64.TRYWAIT P0, [R10+URZ], R5 ;  /* 0x000000050a0075a7 */ /* 0x001064000800017f */
[----:B-1----:R-:W-:Y:S05]  /*60f0*/  @!P0 NANOSLEEP.SYNCS 0x989680 ;  /* 0x009896800000895d */ /* 0x002fea0003900000 */
[----:B------:R-:W1:Y:S02]  /*6100*/  @!P0 SYNCS.PHASECHK.TRANS64 P0, [R10+URZ], R5 ;  /* 0x000000050a0085a7 */ /* 0x000e64000800007f */
[----:B-1----:R-:W-:Y:S05]  /*6110*/  @!P0 BRA `(.L_x_102) ;  /* 0xfffffffc00f08947 */ /* 0x002fea000383ffff */
[----:B------:R-:W-:Y:S05]  /*6120*/  BRA `(.L_x_134) ;  /* 0xfffffff400747947 */ /* 0x000fea000383ffff */
.L_x_103:
[----:B-1----:R1:W2:Y:S02]  /*6130*/  SYNCS.PHASECHK.TRANS64.TRYWAIT P0, [R11+URZ], R6 ;  /* 0x000000060b0075a7 */ /* 0x0022a4000800017f */
[----:B--2---:R-:W-:Y:S05]  /*6140*/  @!P0 NANOSLEEP.SYNCS 0x989680 ;  /* 0x009896800000895d */ /* 0x004fea0003900000 */
[----:B------:R-:W2:Y:S02]  /*6150*/  @!P0 SYNCS.PHASECHK.TRANS64 P0, [R11+URZ], R6 ;  /* 0x000000060b0085a7 */ /* 0x000ea4000800007f */
[----:B--2---:R-:W-:Y:S05]  /*6160*/  @!P0 BRA `(.L_x_103) ;  /* 0xfffffffc00f08947 */ /* 0x004fea000383ffff */
[----:B------:R-:W-:Y:S05]  /*6170*/  BRA `(.L_x_135) ;  /* 0xfffffff4007c7947 */ /* 0x000fea000383ffff */
.L_x_136:
[----:B------:R-:W-:-:S00]  /*6180*/  BRA `(.L_x_136) ;  /* 0xfffffffc00fc7947 */ /* 0x000fc0000383ffff */
[----:B------:R-:W-:-:S00]  /*6190*/  NOP ;  /* 0x0000000000007918 */ /* 0x000fc00000000000 */
        /* <DEDUP_REMOVED lines=14> */
.L_x_137:


//--------------------- .nv.shared._ZN7cutlass13device_kernelINS_4gemm6kernel13GemmUniversalIN4cute5tupleIJiiiiEEENS1_10collective13CollectiveMmaINS1_37MainloopSm90TmaGmmaWarpSpecializedFP8ILi25ENS5_IJNS4_1CILi2EEENSA_ILi1EEESC_EEENS1_35KernelTmaWarpSpecializedCooperativeEEENS5_IJNSA_ILi128EEENSA_ILi16EEENSA_ILi64EEEEEENS_12float_e4m3_tENS5_IJlSC_lEEESK_SL_NS4_8TiledMMAINS4_8MMA_AtomIJNS4_4SM904GMMA30MMA_64x16x32_F32E4M3E4M3_SS_TNILNSP_7ScaleInE1ELSR_1EEEEEENS4_6LayoutISD_NS5_IJSC_NSA_ILi0EEESV_EEEEENS5_IJNS4_10UnderscoreESY_SY_EEEEENS4_13SM90_TMA_LOADENS4_14ComposedLayoutINS4_7SwizzleILi2ELi4ELi3EEENS4_18smem_ptr_flag_bitsILi8EEENSU_INS5_IJNSA_ILi8EEESI_EEENS5_IJSI_SC_EEEEEEEvNS4_8identityENS4_23SM90_TMA_LOAD_MULTICASTES1B_vS1C_EENS_8epilogue10collective6detail29Sm90TmaWarpSpecializedAdapterINS1G_15DefaultEpilogueISK_SL_SL_NS1F_6thread17LinearCombinationISK_Li1EffLNS1K_9ScaleType4KindE0ELNS_15FloatRoundStyleE2ESK_EENS1_15EpilogueDefaultEEEEEvvEEEEvNT_6ParamsE --------------------------
	.section	.nv.shared._ZN7cutlass13device_kernelINS_4gemm6kernel13GemmUniversalIN4cute5tupleIJiiiiEEENS1_10collective13CollectiveMmaINS1_37MainloopSm90TmaGmmaWarpSpecializedFP8ILi25ENS5_IJNS4_1CILi2EEENSA_ILi1EEESC_EEENS1_35KernelTmaWarpSpecializedCooperativeEEENS5_IJNSA_ILi128EEENSA_ILi16EEENSA_ILi64EEEEEENS_12float_e4m3_tENS5_IJlSC_lEEESK_SL_NS4_8TiledMMAINS4_8MMA_AtomIJNS4_4SM904GMMA30MMA_64x16x32_F32E4M3E4M3_SS_TNILNSP_7ScaleInE1ELSR_1EEEEEENS4_6LayoutISD_NS5_IJSC_NSA_ILi0EEESV_EEEEENS5_IJNS4_10UnderscoreESY_SY_EEEEENS4_13SM90_TMA_LOADENS4_14ComposedLayoutINS4_7SwizzleILi2ELi4ELi3EEENS4_18smem_ptr_flag_bitsILi8EEENSU_INS5_IJNSA_ILi8EEESI_EEENS5_IJSI_SC_EEEEEEEvNS4_8identityENS4_23SM90_TMA_LOAD_MULTICASTES1B_vS1C_EENS_8epilogue10collective6detail29Sm90TmaWarpSpecializedAdapterINS1G_15DefaultEpilogueISK_SL_SL_NS1F_6thread17LinearCombinationISK_Li1EffLNS1K_9ScaleType4KindE0ELNS_15FloatRoundStyleE2ESK_EENS1_15EpilogueDefaultEEEEEvvEEEEvNT_6ParamsE,"aw",@nobits
	.sectionflags	@""
	.align	16
	.zero		1024


//--------------------- .nv.shared.reserved.0     --------------------------
	.section	.nv.shared.reserved.0,"aw",@nobits
	.weak		__nv_reservedSMEM_offset_0_alias
	.size		__nv_reservedSMEM_offset_0_alias, 0, 0
	.other		__nv_reservedSMEM_offset_0_alias,@"STO_CUDA_RESERVED_SHARED STV_DEFAULT"
__nv_reservedSMEM_offset_0_alias:
	.zero		0


//--------------------- .nv.global                --------------------------
	.section	.nv.global,"aw",@nobits
.nv.global:
	.type		_ZN39_INTERNAL_c37cb8ba_4_k_cu_4eee8b45_63154cute1_E,@object
	.size		_ZN39_INTERNAL_c37cb8ba_4_k_cu_4eee8b45_63154cute1_E,(_ZN39_INTERNAL_c37cb8ba_4_k_cu_4eee8b45_63154cuda3std3__45__cpo6cbeginE - _ZN39_INTERNAL_c37cb8ba_4_k_cu_4eee8b45_63154cute1_E)
_ZN39_INTERNAL_c37cb8ba_4_k_cu_4eee8b45_63154cute1_E:
	.zero		1
	.type		_ZN39_INTERNAL_c37cb8ba_4_k_cu_4eee8b45_63154cuda3std3__45__cpo6cbeginE,@object
	.size		_ZN39_INTERNAL_c37cb8ba_4_k_cu_4eee8b45_63154cuda3std3__45__cpo6cbeginE,(_ZN39_INTERNAL_c37cb8ba_4_k_cu_4eee8b45_63154cuda3std3__48in_placeE - _ZN39_INTERNAL_c37cb8ba_4_k_cu_4eee8b45_63154cuda3std3__45__cpo6cbeginE)
_ZN39_INTERNAL_c37cb8ba_4_k_cu_4eee8b45_63154cuda3std3__45__cpo6cbeginE:
	.zero		1
	.type		_ZN39_INTERNAL_c37cb8ba_4_k_cu_4eee8b45_63154cuda3std3__48in_placeE,@object
	.size		_ZN39_INTERNAL_c37cb8ba_4_k_cu_4eee8b45_63154cuda3std3__48in_placeE,(_ZN39_INTERNAL_c37cb8ba_4_k_cu_4eee8b45_63154cuda3std6ranges3__45__cpo9iter_moveE - _ZN39_INTERNAL_c37cb8ba_4_k_cu_4eee8b45_63154cuda3std3__48in_placeE)
_ZN39_INTERNAL_c37cb8ba_4_k_cu_4eee8b45_63154cuda3std3__48in_placeE:
	.zero		1
	.type		_ZN39_INTERNAL_c37cb8ba_4_k_cu_4eee8b45_63154cuda3std6ranges3__45__cpo9iter_moveE,@object
	.size		_ZN39_INTERNAL_c37cb8ba_4_k_cu_4eee8b45_63154cuda3std6ranges3__45__cpo9iter_moveE,(_ZN39_INTERNAL_c37cb8ba_4_k_cu_4eee8b45_63154cuda3std3__45__cpo5beginE - _ZN39_INTERNAL_c37cb8ba_4_k_cu_4eee8b45_63154cuda3std6ranges3__45__cpo9iter_moveE)
_ZN39_INTERNAL_c37cb8ba_4_k_cu_4eee8b45_63154cuda3std6ranges3__45__cpo9iter_moveE:
	.zero		1
	.type		_ZN39_INTERNAL_c37cb8ba_4_k_cu_4eee8b45_63154cuda3std3__45__cpo5beginE,@object
	.size		_ZN39_INTERNAL_c37cb8ba_4_k_cu_4eee8b45_63154cuda3std3__45__cpo5beginE,(_ZN39_INTERNAL_c37cb8ba_4_k_cu_4eee8b45_63154cuda3std3__441_GLOBAL__N__c37cb8ba_4_k_cu_4eee8b45_63156ignoreE - _ZN39_INTERNAL_c37cb8ba_4_k_cu_4eee8b45_63154cuda3std3__45__cpo5beginE)
_ZN39_INTERNAL_c37cb8ba_4_k_cu_4eee8b45_63154cuda3std3__45__cpo5beginE:
	.zero		1
	.type		_ZN39_INTERNAL_c37cb8ba_4_k_cu_4eee8b45_63154cuda3std3__441_GLOBAL__N__c37cb8ba_4_k_cu_4eee8b45_63156ignoreE,@object
	.size		_ZN39_INTERNAL_c37cb8ba_4_k_cu_4eee8b45_63154cuda3std3__441_GLOBAL__N__c37cb8ba_4_k_cu_4eee8b45_63156ignoreE,(_ZN39_INTERNAL_c37cb8ba_4_k_cu_4eee8b45_63154cute7productE - _ZN39_INTERNAL_c37cb8ba_4_k_cu_4eee8b45_63154cuda3std3__441_GLOBAL__N__c37cb8ba_4_k_cu_4eee8b45_63156ignoreE)
_ZN39_INTERNAL_c37cb8ba_4_k_cu_4eee8b45_63154cuda3std3__441_GLOBAL__N__c37cb8ba_4_k_cu_4eee8b45_63156ignoreE:
	.zero		1
	.type		_ZN39_INTERNAL_c37cb8ba_4_k_cu_4eee8b45_63154cute7productE,@object
	.size		_ZN39_INTERNAL_c37cb8ba_4_k_cu_4eee8b45_63154cute7productE,(_ZN39_INTERNAL_c37cb8ba_4_k_cu_4eee8b45_63154cuda3std3__45__cpo3endE - _ZN39_INTERNAL_c37cb8ba_4_k_cu_4eee8b45_63154cute7productE)
_ZN39_INTERNAL_c37cb8ba_4_k_cu_4eee8b45_63154cute7productE:
	.zero		1
	.type		_ZN39_INTERNAL_c37cb8ba_4_k_cu_4eee8b45_63154cuda3std3__45__cpo3endE,@object
	.size		_ZN39_INTERNAL_c37cb8ba_4_k_cu_4eee8b45_63154cuda3std3__45__cpo3endE,(_ZN39_INTERNAL_c37cb8ba_4_k_cu_4eee8b45_63154cuda3std3__419piecewise_constructE - _ZN39_INTERNAL_c37cb8ba_4_k_cu_4eee8b45_63154cuda3std3__45__cpo3endE)
_ZN39_INTERNAL_c37cb8ba_4_k_cu_4eee8b45_63154cuda3std3__45__cpo3endE:
	.zero		1
	.type		_ZN39_INTERNAL_c37cb8ba_4_k_cu_4eee8b45_63154cuda3std3__419piecewise_constructE,@object
	.size		_ZN39_INTERNAL_c37cb8ba_4_k_cu_4eee8b45_63154cuda3std3__419piecewise_constructE,(_ZN39_INTERNAL_c37cb8ba_4_k_cu_4eee8b45_63154cuda3std3__45__cpo4cendE - _ZN39_INTERNAL_c37cb8ba_4_k_cu_4eee8b45_63154cuda3std3__419piecewise_constructE)
_ZN39_INTERNAL_c37cb8ba_4_k_cu_4eee8b45_63154cuda3std3__419piecewise_constructE:
	.zero		1
	.type		_ZN39_INTERNAL_c37cb8ba_4_k_cu_4eee8b45_63154cuda3std3__45__cpo4cendE,@object
	.size		_ZN39_INTERNAL_c37cb8ba_4_k_cu_4eee8b45_63154cuda3std3__45__cpo4cendE,(_ZN39_INTERNAL_c37cb8ba_4_k_cu_4eee8b45_63154cuda3std6ranges3__45__cpo4swapE - _ZN39_INTERNAL_c37cb8ba_4_k_cu_4eee8b45_63154cuda3std3__45__cpo4cendE)
_ZN39_INTERNAL_c37cb8ba_4_k_cu_4eee8b45_63154cuda3std3__45__cpo4cendE:
	.zero		1
	.type		_ZN39_INTERNAL_c37cb8ba_4_k_cu_4eee8b45_63154cuda3std6ranges3__45__cpo4swapE,@object
	.size		_ZN39_INTERNAL_c37cb8ba_4_k_cu_4eee8b45_63154cuda3std6ranges3__45__cpo4swapE,(.L_7 - _ZN39_INTERNAL_c37cb8ba_4_k_cu_4eee8b45_63154cuda3std6ranges3__45__cpo4swapE)
_ZN39_INTERNAL_c37cb8ba_4_k_cu_4eee8b45_63154cuda3std6ranges3__45__cpo4swapE:
	.zero		1
.L_7:


//--------------------- .nv.constant0._ZN7cutlass13device_kernelINS_4gemm6kernel13GemmUniversalIN4cute5tupleIJiiiiEEENS1_10collective13CollectiveMmaINS1_37MainloopSm90TmaGmmaWarpSpecializedFP8ILi25ENS5_IJNS4_1CILi2EEENSA_ILi1EEESC_EEENS1_35KernelTmaWarpSpecializedCooperativeEEENS5_IJNSA_ILi128EEENSA_ILi16EEENSA_ILi64EEEEEENS_12float_e4m3_tENS5_IJlSC_lEEESK_SL_NS4_8TiledMMAINS4_8MMA_AtomIJNS4_4SM904GMMA30MMA_64x16x32_F32E4M3E4M3_SS_TNILNSP_7ScaleInE1ELSR_1EEEEEENS4_6LayoutISD_NS5_IJSC_NSA_ILi0EEESV_EEEEENS5_IJNS4_10UnderscoreESY_SY_EEEEENS4_13SM90_TMA_LOADENS4_14ComposedLayoutINS4_7SwizzleILi2ELi4ELi3EEENS4_18smem_ptr_flag_bitsILi8EEENSU_INS5_IJNSA_ILi8EEESI_EEENS5_IJSI_SC_EEEEEEEvNS4_8identityENS4_23SM90_TMA_LOAD_MULTICASTES1B_vS1C_EENS_8epilogue10collective6detail29Sm90TmaWarpSpecializedAdapterINS1G_15DefaultEpilogueISK_SL_SL_NS1F_6thread17LinearCombinationISK_Li1EffLNS1K_9ScaleType4KindE0ELNS_15FloatRoundStyleE2ESK_EENS1_15EpilogueDefaultEEEEEvvEEEEvNT_6ParamsE --------------------------
	.section	.nv.constant0._ZN7cutlass13device_kernelINS_4gemm6kernel13GemmUniversalIN4cute5tupleIJiiiiEEENS1_10collective13CollectiveMmaINS1_37MainloopSm90TmaGmmaWarpSpecializedFP8ILi25ENS5_IJNS4_1CILi2EEENSA_ILi1EEESC_EEENS1_35KernelTmaWarpSpecializedCooperativeEEENS5_IJNSA_ILi128EEENSA_ILi16EEENSA_ILi64EEEEEENS_12float_e4m3_tENS5_IJlSC_lEEESK_SL_NS4_8TiledMMAINS4_8MMA_AtomIJNS4_4SM904GMMA30MMA_64x16x32_F32E4M3E4M3_SS_TNILNSP_7ScaleInE1ELSR_1EEEEEENS4_6LayoutISD_NS5_IJSC_NSA_ILi0EEESV_EEEEENS5_IJNS4_10UnderscoreESY_SY_EEEEENS4_13SM90_TMA_LOADENS4_14ComposedLayoutINS4_7SwizzleILi2ELi4ELi3EEENS4_18smem_ptr_flag_bitsILi8EEENSU_INS5_IJNSA_ILi8EEESI_EEENS5_IJSI_SC_EEEEEEEvNS4_8identityENS4_23SM90_TMA_LOAD_MULTICASTES1B_vS1C_EENS_8epilogue10collective6detail29Sm90TmaWarpSpecializedAdapterINS1G_15DefaultEpilogueISK_SL_SL_NS1F_6thread17LinearCombinationISK_Li1EffLNS1K_9ScaleType4KindE0ELNS_15FloatRoundStyleE2ESK_EENS1_15EpilogueDefaultEEEEEvvEEEEvNT_6ParamsE,"a",@progbits
	.sectionflags	@""
	.align	4
.nv.constant0._ZN7cutlass13device_kernelINS_4gemm6kernel13GemmUniversalIN4cute5tupleIJiiiiEEENS1_10collective13CollectiveMmaINS1_37MainloopSm90TmaGmmaWarpSpecializedFP8ILi25ENS5_IJNS4_1CILi2EEENSA_ILi1EEESC_EEENS1_35KernelTmaWarpSpecializedCooperativeEEENS5_IJNSA_ILi128EEENSA_ILi16EEENSA_ILi64EEEEEENS_12float_e4m3_tENS5_IJlSC_lEEESK_SL_NS4_8TiledMMAINS4_8MMA_AtomIJNS4_4SM904GMMA30MMA_64x16x32_F32E4M3E4M3_SS_TNILNSP_7ScaleInE1ELSR_1EEEEEENS4_6LayoutISD_NS5_IJSC_NSA_ILi0EEESV_EEEEENS5_IJNS4_10UnderscoreESY_SY_EEEEENS4_13SM90_TMA_LOADENS4_14ComposedLayoutINS4_7SwizzleILi2ELi4ELi3EEENS4_18smem_ptr_flag_bitsILi8EEENSU_INS5_IJNSA_ILi8EEESI_EEENS5_IJSI_SC_EEEEEEEvNS4_8identityENS4_23SM90_TMA_LOAD_MULTICASTES1B_vS1C_EENS_8epilogue10collective6detail29Sm90TmaWarpSpecializedAdapterINS1G_15DefaultEpilogueISK_SL_SL_NS1F_6thread17LinearCombinationISK_Li1EffLNS1K_9ScaleType4KindE0ELNS_15FloatRoundStyleE2ESK_EENS1_15EpilogueDefaultEEEEEvvEEEEvNT_6ParamsE:
	.zero		1664


//--------------------- SYMBOLS --------------------------

	.type		.nv.reservedSmem.offset0,@object
	.size		.nv.reservedSmem.offset0,0x4
